// auto-generated by cutlass_sweep.gemm — config: {"arch": "sm_100", "cluster_m": 2, "cluster_n": 4, "dtype": "e4m3", "dtype_b": "e4m3", "layout": "nt", "stages": 0, "tile_k": 128, "tile_m": 128, "tile_n": 256}
#include "cutlass/cutlass.h"
#include "cutlass/gemm/collective/collective_builder.hpp"
#include "cutlass/gemm/device/gemm_universal_adapter.h"
#include "cutlass/gemm/kernel/gemm_universal.hpp"
#include "cutlass/epilogue/collective/collective_builder.hpp"

using ElemA = cutlass::float_e4m3_t;
using ElemB = cutlass::float_e4m3_t;
using ElemCD = cutlass::float_e4m3_t;
using Acc  = float;
using TileShape    = cute::Shape<cute::_128, cute::_256, cute::_128>;
using ClusterShape = cute::Shape<cute::_2, cute::_4, cute::_1>;

using CollectiveEpilogue = typename cutlass::epilogue::collective::CollectiveBuilder<
    cutlass::arch::Sm100, cutlass::arch::OpClassTensorOp,
    TileShape, ClusterShape,
    cutlass::epilogue::collective::EpilogueTileAuto,
    Acc, Acc,
    ElemCD, cutlass::layout::RowMajor, 128 / cutlass::sizeof_bits<ElemCD>::value,
    ElemCD, cutlass::layout::RowMajor, 128 / cutlass::sizeof_bits<ElemCD>::value,
    cutlass::epilogue::collective::EpilogueScheduleAuto
  >::CollectiveOp;

using CollectiveMainloop = typename cutlass::gemm::collective::CollectiveBuilder<
    cutlass::arch::Sm100, cutlass::arch::OpClassTensorOp,
    ElemA, cutlass::layout::RowMajor, 128 / cutlass::sizeof_bits<ElemA>::value,
    ElemB, cutlass::layout::ColumnMajor, 128 / cutlass::sizeof_bits<ElemB>::value,
    Acc,
    TileShape, ClusterShape,
    cutlass::gemm::collective::StageCountAutoCarveout<static_cast<int>(sizeof(typename CollectiveEpilogue::SharedStorage))>,
    cutlass::gemm::collective::KernelScheduleAuto
  >::CollectiveOp;

using GemmKernel = cutlass::gemm::kernel::GemmUniversal<
    cute::Shape<int,int,int,int>,
    CollectiveMainloop,
    CollectiveEpilogue
>;
using Gemm = cutlass::gemm::device::GemmUniversalAdapter<GemmKernel>;

// Force the device kernel symbol into the cubin without needing a host main.
auto* _anchor = &cutlass::device_kernel<GemmKernel>;


// ===== COMPILED SASS (sm_100a) =====

	.target	sm_100a

	.elftype	@"ET_EXEC"


//--------------------- .note.nv.tkinfo           --------------------------
	.section	.note.nv.tkinfo,"",@"SHT_NOTE"
	.sectionflags	@"SHF_NOTE_NV_TKINFO"
	.tkinfo
        /*0018*/ 	.word	0x00000002
        /*0030*/ 	.string	""
        /*0030*/ 	.string	"ptxas"
        /*0030*/ 	.string	"Cuda compilation tools, release 13.0, V13.0.88"
        /*0030*/ 	.string	"Build cuda_13.0.r13.0/compiler.36424714_0"
        /*0030*/ 	.string	"-arch sm_100a -m 64 "



//--------------------- .note.nv.cuinfo           --------------------------
	.section	.note.nv.cuinfo,"",@"SHT_NOTE"
	.sectionflags	@"SHF_NOTE_NV_CUINFO"
        /*0018*/ 	.short	0x0002
        /*001a*/ 	.short	0x0064
        /*001c*/ 	.short	0x0082
	.zero		2


//--------------------- .nv.info                  --------------------------
	.section	.nv.info,"",@"SHT_CUDA_INFO"
	.align	4


	//----- nvinfo : EIATTR_REGCOUNT
	.align		4
        /*0000*/ 	.byte	0x04, 0x2f
        /*0002*/ 	.short	(.L_20 - .L_19)
	.align		4
.L_19:
        /*0004*/ 	.word	index@(_ZN7cutlass13device_kernelINS_4gemm6kernel13GemmUniversalIN4cute5tupleIJiiiiEEENS1_10collective13CollectiveMmaINS1_35MainloopSm100TmaUmmaWarpSpecializedILi8ELi2ELi4ENS5_IJNS4_1CILi2EEENSA_ILi4EEENSA_ILi1EEEEEEEENS5_IJNSA_ILi128EEENSA_ILi256EEESG_EEENS_12float_e4m3_tENS5_IJlSD_lEEESJ_SK_NS4_8TiledMMAINS4_8MMA_AtomIJNS4_10MMA_TraitsINS4_25SM100_MMA_F8F6F4_2x1SM_SSEJSJ_SJ_fSG_SH_NS4_17integral_constantINS4_4UMMA5MajorELSR_0EEESS_NSP_INSQ_7ScaleInELST_0EEESU_EEEEEENS4_6LayoutINS5_IJSD_SD_SD_EEENS5_IJNSA_ILi0EEESZ_SZ_EEEEENS5_IJNS4_10UnderscoreES12_S12_EEEEENS4_28SM100_TMA_2SM_LOAD_MULTICASTENS4_14ComposedLayoutINS4_7SwizzleILi3ELi4ELi3EEENS4_18smem_ptr_flag_bitsILi8EEENSX_INS5_IJNSA_ILi8EEESG_EEENS5_IJSG_SD_EEEEEEEvNS4_8identityENS4_18SM100_TMA_2SM_LOADES1F_vS1G_EENS_8epilogue10collective18CollectiveEpilogueINS1J_23Sm100TmaWarpSpecializedILi4ELi2ELi32ELb0ELb0EEEJNS5_IJNSA_ILi64EEESH_SG_EEENS5_IJNSX_IS1O_SD_EENSX_INS5_IJNSA_ILi32EEESB_EEENS5_IJSD_SG_EEEEEEEESJ_SK_SJ_SK_NS1J_6fusion15FusionCallbacksIS1N_NS1W_17LinearCombinationISJ_fSJ_fLNS_15FloatRoundStyleE2EEES1P_S1V_JEEENS4_5SM1004TMEM4LOAD26SM100_TMEM_LOAD_32dp32b32xENS4_13SM90_TMA_LOADENS16_INS17_ILi1ELi4ELi3EEES1A_NSX_INS5_IJS1B_S1R_EEENS5_IJS1R_SD_EEEEEEENS4_39AutoVectorizingCopyWithAssumedAlignmentILi128EEENS4_14SM90_TMA_STOREES2B_S2D_S2D_EEEvvEEEEvNT_6ParamsE)
        /*0008*/ 	.word	0x00000075


	//----- nvinfo : EIATTR_FRAME_SIZE
	.align		4
.L_20:
        /*000c*/ 	.byte	0x04, 0x11
        /*000e*/ 	.short	(.L_22 - .L_21)
	.align		4
.L_21:
        /*0010*/ 	.word	index@($__internal_2_$__cuda_sm10x_tcgen05_guardrail_trap_unallocated_columns_being_dealloced)
        /*0014*/ 	.word	0x00000000


	//----- nvinfo : EIATTR_FRAME_SIZE
	.align		4
.L_22:
        /*0018*/ 	.byte	0x04, 0x11
        /*001a*/ 	.short	(.L_24 - .L_23)
	.align		4
.L_23:
        /*001c*/ 	.word	index@($__internal_1_$__cuda_sm10x_tcgen05_guardrail_trap_phase_invalid_during_alloc)
        /*0020*/ 	.word	0x00000000


	//----- nvinfo : EIATTR_FRAME_SIZE
	.align		4
.L_24:
        /*0024*/ 	.byte	0x04, 0x11
        /*0026*/ 	.short	(.L_26 - .L_25)
	.align		4
.L_25:
        /*0028*/ 	.word	index@($__internal_0_$__cuda_sm10x_tcgen05_guardrail_trap_col_being_dealloced_not_returned_by_alloc)
        /*002c*/ 	.word	0x00000000


	//----- nvinfo : EIATTR_FRAME_SIZE
	.align		4
.L_26:
        /*0030*/ 	.byte	0x04, 0x11
        /*0032*/ 	.short	(.L_28 - .L_27)
	.align		4
.L_27:
        /*0034*/ 	.word	index@(_ZN7cutlass13device_kernelINS_4gemm6kernel13GemmUniversalIN4cute5tupleIJiiiiEEENS1_10collective13CollectiveMmaINS1_35MainloopSm100TmaUmmaWarpSpecializedILi8ELi2ELi4ENS5_IJNS4_1CILi2EEENSA_ILi4EEENSA_ILi1EEEEEEEENS5_IJNSA_ILi128EEENSA_ILi256EEESG_EEENS_12float_e4m3_tENS5_IJlSD_lEEESJ_SK_NS4_8TiledMMAINS4_8MMA_AtomIJNS4_10MMA_TraitsINS4_25SM100_MMA_F8F6F4_2x1SM_SSEJSJ_SJ_fSG_SH_NS4_17integral_constantINS4_4UMMA5MajorELSR_0EEESS_NSP_INSQ_7ScaleInELST_0EEESU_EEEEEENS4_6LayoutINS5_IJSD_SD_SD_EEENS5_IJNSA_ILi0EEESZ_SZ_EEEEENS5_IJNS4_10UnderscoreES12_S12_EEEEENS4_28SM100_TMA_2SM_LOAD_MULTICASTENS4_14ComposedLayoutINS4_7SwizzleILi3ELi4ELi3EEENS4_18smem_ptr_flag_bitsILi8EEENSX_INS5_IJNSA_ILi8EEESG_EEENS5_IJSG_SD_EEEEEEEvNS4_8identityENS4_18SM100_TMA_2SM_LOADES1F_vS1G_EENS_8epilogue10collective18CollectiveEpilogueINS1J_23Sm100TmaWarpSpecializedILi4ELi2ELi32ELb0ELb0EEEJNS5_IJNSA_ILi64EEESH_SG_EEENS5_IJNSX_IS1O_SD_EENSX_INS5_IJNSA_ILi32EEESB_EEENS5_IJSD_SG_EEEEEEEESJ_SK_SJ_SK_NS1J_6fusion15FusionCallbacksIS1N_NS1W_17LinearCombinationISJ_fSJ_fLNS_15FloatRoundStyleE2EEES1P_S1V_JEEENS4_5SM1004TMEM4LOAD26SM100_TMEM_LOAD_32dp32b32xENS4_13SM90_TMA_LOADENS16_INS17_ILi1ELi4ELi3EEES1A_NSX_INS5_IJS1B_S1R_EEENS5_IJS1R_SD_EEEEEEENS4_39AutoVectorizingCopyWithAssumedAlignmentILi128EEENS4_14SM90_TMA_STOREES2B_S2D_S2D_EEEvvEEEEvNT_6ParamsE)
        /*0038*/ 	.word	0x00000000


	//----- nvinfo : EIATTR_MIN_STACK_SIZE
	.align		4
.L_28:
        /*003c*/ 	.byte	0x04, 0x12
        /*003e*/ 	.short	(.L_30 - .L_29)
	.align		4
.L_29:
        /*0040*/ 	.word	index@(_ZN7cutlass13device_kernelINS_4gemm6kernel13GemmUniversalIN4cute5tupleIJiiiiEEENS1_10collective13CollectiveMmaINS1_35MainloopSm100TmaUmmaWarpSpecializedILi8ELi2ELi4ENS5_IJNS4_1CILi2EEENSA_ILi4EEENSA_ILi1EEEEEEEENS5_IJNSA_ILi128EEENSA_ILi256EEESG_EEENS_12float_e4m3_tENS5_IJlSD_lEEESJ_SK_NS4_8TiledMMAINS4_8MMA_AtomIJNS4_10MMA_TraitsINS4_25SM100_MMA_F8F6F4_2x1SM_SSEJSJ_SJ_fSG_SH_NS4_17integral_constantINS4_4UMMA5MajorELSR_0EEESS_NSP_INSQ_7ScaleInELST_0EEESU_EEEEEENS4_6LayoutINS5_IJSD_SD_SD_EEENS5_IJNSA_ILi0EEESZ_SZ_EEEEENS5_IJNS4_10UnderscoreES12_S12_EEEEENS4_28SM100_TMA_2SM_LOAD_MULTICASTENS4_14ComposedLayoutINS4_7SwizzleILi3ELi4ELi3EEENS4_18smem_ptr_flag_bitsILi8EEENSX_INS5_IJNSA_ILi8EEESG_EEENS5_IJSG_SD_EEEEEEEvNS4_8identityENS4_18SM100_TMA_2SM_LOADES1F_vS1G_EENS_8epilogue10collective18CollectiveEpilogueINS1J_23Sm100TmaWarpSpecializedILi4ELi2ELi32ELb0ELb0EEEJNS5_IJNSA_ILi64EEESH_SG_EEENS5_IJNSX_IS1O_SD_EENSX_INS5_IJNSA_ILi32EEESB_EEENS5_IJSD_SG_EEEEEEEESJ_SK_SJ_SK_NS1J_6fusion15FusionCallbacksIS1N_NS1W_17LinearCombinationISJ_fSJ_fLNS_15FloatRoundStyleE2EEES1P_S1V_JEEENS4_5SM1004TMEM4LOAD26SM100_TMEM_LOAD_32dp32b32xENS4_13SM90_TMA_LOADENS16_INS17_ILi1ELi4ELi3EEES1A_NSX_INS5_IJS1B_S1R_EEENS5_IJS1R_SD_EEEEEEENS4_39AutoVectorizingCopyWithAssumedAlignmentILi128EEENS4_14SM90_TMA_STOREES2B_S2D_S2D_EEEvvEEEEvNT_6ParamsE)
        /*0044*/ 	.word	0x00000000
.L_30:


//--------------------- .nv.compat                --------------------------
	.section	.nv.compat,"",@"SHT_CUDA_COMPAT_INFO"
	.align	4
        /*0000*/ 	.byte	0x02, 0x09, 0x01, 0x00, 0x02, 0x02, 0x02, 0x00, 0x02, 0x05, 0x05, 0x00, 0x03, 0x07, 0x01, 0x01
        /*0010*/ 	.byte	0x02, 0x03, 0x01, 0x00, 0x02, 0x06, 0x01, 0x00, 0x04, 0x0b, 0x08, 0x00, 0x09, 0x00, 0x00, 0x00
        /*0020*/ 	.byte	0x00, 0x00, 0x00, 0x00


//--------------------- .nv.info._ZN7cutlass13device_kernelINS_4gemm6kernel13GemmUniversalIN4cute5tupleIJiiiiEEENS1_10collective13CollectiveMmaINS1_35MainloopSm100TmaUmmaWarpSpecializedILi8ELi2ELi4ENS5_IJNS4_1CILi2EEENSA_ILi4EEENSA_ILi1EEEEEEEENS5_IJNSA_ILi128EEENSA_ILi256EEESG_EEENS_12float_e4m3_tENS5_IJlSD_lEEESJ_SK_NS4_8TiledMMAINS4_8MMA_AtomIJNS4_10MMA_TraitsINS4_25SM100_MMA_F8F6F4_2x1SM_SSEJSJ_SJ_fSG_SH_NS4_17integral_constantINS4_4UMMA5MajorELSR_0EEESS_NSP_INSQ_7ScaleInELST_0EEESU_EEEEEENS4_6LayoutINS5_IJSD_SD_SD_EEENS5_IJNSA_ILi0EEESZ_SZ_EEEEENS5_IJNS4_10UnderscoreES12_S12_EEEEENS4_28SM100_TMA_2SM_LOAD_MULTICASTENS4_14ComposedLayoutINS4_7SwizzleILi3ELi4ELi3EEENS4_18smem_ptr_flag_bitsILi8EEENSX_INS5_IJNSA_ILi8EEESG_EEENS5_IJSG_SD_EEEEEEEvNS4_8identityENS4_18SM100_TMA_2SM_LOADES1F_vS1G_EENS_8epilogue10collective18CollectiveEpilogueINS1J_23Sm100TmaWarpSpecializedILi4ELi2ELi32ELb0ELb0EEEJNS5_IJNSA_ILi64EEESH_SG_EEENS5_IJNSX_IS1O_SD_EENSX_INS5_IJNSA_ILi32EEESB_EEENS5_IJSD_SG_EEEEEEEESJ_SK_SJ_SK_NS1J_6fusion15FusionCallbacksIS1N_NS1W_17LinearCombinationISJ_fSJ_fLNS_15FloatRoundStyleE2EEES1P_S1V_JEEENS4_5SM1004TMEM4LOAD26SM100_TMEM_LOAD_32dp32b32xENS4_13SM90_TMA_LOADENS16_INS17_ILi1ELi4ELi3EEES1A_NSX_INS5_IJS1B_S1R_EEENS5_IJS1R_SD_EEEEEEENS4_39AutoVectorizingCopyWithAssumedAlignmentILi128EEENS4_14SM90_TMA_STOREES2B_S2D_S2D_EEEvvEEEEvNT_6ParamsE --------------------------
	.section	.nv.info._ZN7cutlass13device_kernelINS_4gemm6kernel13GemmUniversalIN4cute5tupleIJiiiiEEENS1_10collective13CollectiveMmaINS1_35MainloopSm100TmaUmmaWarpSpecializedILi8ELi2ELi4ENS5_IJNS4_1CILi2EEENSA_ILi4EEENSA_ILi1EEEEEEEENS5_IJNSA_ILi128EEENSA_ILi256EEESG_EEENS_12float_e4m3_tENS5_IJlSD_lEEESJ_SK_NS4_8TiledMMAINS4_8MMA_AtomIJNS4_10MMA_TraitsINS4_25SM100_MMA_F8F6F4_2x1SM_SSEJSJ_SJ_fSG_SH_NS4_17integral_constantINS4_4UMMA5MajorELSR_0EEESS_NSP_INSQ_7ScaleInELST_0EEESU_EEEEEENS4_6LayoutINS5_IJSD_SD_SD_EEENS5_IJNSA_ILi0EEESZ_SZ_EEEEENS5_IJNS4_10UnderscoreES12_S12_EEEEENS4_28SM100_TMA_2SM_LOAD_MULTICASTENS4_14ComposedLayoutINS4_7SwizzleILi3ELi4ELi3EEENS4_18smem_ptr_flag_bitsILi8EEENSX_INS5_IJNSA_ILi8EEESG_EEENS5_IJSG_SD_EEEEEEEvNS4_8identityENS4_18SM100_TMA_2SM_LOADES1F_vS1G_EENS_8epilogue10collective18CollectiveEpilogueINS1J_23Sm100TmaWarpSpecializedILi4ELi2ELi32ELb0ELb0EEEJNS5_IJNSA_ILi64EEESH_SG_EEENS5_IJNSX_IS1O_SD_EENSX_INS5_IJNSA_ILi32EEESB_EEENS5_IJSD_SG_EEEEEEEESJ_SK_SJ_SK_NS1J_6fusion15FusionCallbacksIS1N_NS1W_17LinearCombinationISJ_fSJ_fLNS_15FloatRoundStyleE2EEES1P_S1V_JEEENS4_5SM1004TMEM4LOAD26SM100_TMEM_LOAD_32dp32b32xENS4_13SM90_TMA_LOADENS16_INS17_ILi1ELi4ELi3EEES1A_NSX_INS5_IJS1B_S1R_EEENS5_IJS1R_SD_EEEEEEENS4_39AutoVectorizingCopyWithAssumedAlignmentILi128EEENS4_14SM90_TMA_STOREES2B_S2D_S2D_EEEvvEEEEvNT_6ParamsE,"",@"SHT_CUDA_INFO"
	.sectionflags	@""
	.align	4


	//----- nvinfo : EIATTR_CUDA_API_VERSION
	.align		4
        /*0000*/ 	.byte	0x04, 0x37
        /*0002*/ 	.short	(.L_32 - .L_31)
.L_31:
        /*0004*/ 	.word	0x00000082


	//----- nvinfo : EIATTR_KPARAM_INFO
	.align		4
.L_32:
        /*0008*/ 	.byte	0x04, 0x17
        /*000a*/ 	.short	(.L_34 - .L_33)
.L_33:
        /*000c*/ 	.word	0x00000000
        /*0010*/ 	.short	0x0000
        /*0012*/ 	.short	0x0000
        /*0014*/ 	.byte	0x00, 0xf0, 0x01, 0x20


	//----- nvinfo : EIATTR_AT_ENTRY_FRAGMENTS
	.align		4
.L_34:
        /*0018*/ 	.byte	0x04, 0x4f
        /*001a*/ 	.short	(.L_36 - .L_35)


	//   ....[0]....
.L_35:
        /*001c*/ 	.word	0x00000007


	//----- nvinfo : EIATTR_RESERVED_SMEM_USED
	.align		4
.L_36:
        /*0020*/ 	.byte	0x01, 0x41
	.zero		2


	//----- nvinfo : EIATTR_SPARSE_MMA_MASK
	.align		4
        /*0024*/ 	.byte	0x03, 0x50
        /*0026*/ 	.short	0x0000


	//----- nvinfo : EIATTR_TCGEN05_2CTA_USED
	.align		4
        /*0028*/ 	.byte	0x01, 0x52
	.zero		2


	//----- nvinfo : EIATTR_MAXREG_COUNT
	.align		4
        /*002c*/ 	.byte	0x03, 0x1b
        /*002e*/ 	.short	0x00ff


	//----- nvinfo : EIATTR_NUM_BARRIERS
	.align		4
        /*0030*/ 	.byte	0x02, 0x4c
        /*0032*/ 	.byte	0x07
	.zero		1


	//----- nvinfo : EIATTR_EXTERNS
	.align		4
        /*0034*/ 	.byte	0x04, 0x0f
        /*0036*/ 	.short	(.L_38 - .L_37)


	//   ....[0]....
	.align		4
.L_37:
        /*0038*/ 	.word	index@(__assertfail)


	//----- nvinfo : EIATTR_MERCURY_ISA_VERSION
	.align		4
.L_38:
        /*003c*/ 	.byte	0x03, 0x5f
        /*003e*/ 	.short	0x0101


	//----- nvinfo : EIATTR_INT_WARP_WIDE_INSTR_OFFSETS
	.align		4
        /*0040*/ 	.byte	0x04, 0x31
        /*0042*/ 	.short	(.L_40 - .L_39)


	//   ....[0]....
.L_39:
        /*0044*/ 	.word	0x00000de0


	//   ....[1]....
        /*0048*/ 	.word	0x00000e80


	//   ....[2]....
        /*004c*/ 	.word	0x00004590


	//   ....[3]....
        /*0050*/ 	.word	0x000045b0


	//   ....[4]....
        /*0054*/ 	.word	0x000045e0


	//   ....[5]....
        /*0058*/ 	.word	0x00005150


	//   ....[6]....
        /*005c*/ 	.word	0x000051f0


	//   ....[7]....
        /*0060*/ 	.word	0x000052a0


	//   ....[8]....
        /*0064*/ 	.word	0x00005310


	//   ....[9]....
        /*0068*/ 	.word	0x000053d0


	//   ....[10]....
        /*006c*/ 	.word	0x00005470


	//   ....[11]....
        /*0070*/ 	.word	0x000054e0


	//   ....[12]....
        /*0074*/ 	.word	0x000055a0


	//   ....[13]....
        /*0078*/ 	.word	0x00005640


	//   ....[14]....
        /*007c*/ 	.word	0x000056e0


	//   ....[15]....
        /*0080*/ 	.word	0x000057d0


	//   ....[16]....
        /*0084*/ 	.word	0x000058a0


	//----- nvinfo : EIATTR_COOP_GROUP_MASK_REGIDS
	.align		4
.L_40:
        /*0088*/ 	.byte	0x04, 0x29
        /*008a*/ 	.short	(.L_42 - .L_41)


	//   ....[0]....
.L_41:
        /*008c*/ 	.word	0xffffffff


	//   ....[1]....
        /*0090*/ 	.word	0xffffffff


	//   ....[2]....
        /*0094*/ 	.word	0xffffffff


	//   ....[3]....
        /*0098*/ 	.word	0xffffffff


	//   ....[4]....
        /*009c*/ 	.word	0xffffffff


	//   ....[5]....
        /*00a0*/ 	.word	0xffffffff


	//   ....[6]....
        /*00a4*/ 	.word	0xffffffff


	//   ....[7]....
        /*00a8*/ 	.word	0xffffffff


	//   ....[8]....
        /*00ac*/ 	.word	0xffffffff


	//   ....[9]....
        /*00b0*/ 	.word	0xffffffff


	//   ....[10]....
        /*00b4*/ 	.word	0xffffffff


	//   ....[11]....
        /*00b8*/ 	.word	0xffffffff


	//   ....[12]....
        /*00bc*/ 	.word	0xffffffff


	//   ....[13]....
        /*00c0*/ 	.word	0xffffffff


	//----- nvinfo : EIATTR_COOP_GROUP_INSTR_OFFSETS
	.align		4
.L_42:
        /*00c4*/ 	.byte	0x04, 0x28
        /*00c6*/ 	.short	(.L_44 - .L_43)


	//   ....[0]....
.L_43:
        /*00c8*/ 	.word	0x000000b0


	//   ....[1]....
        /*00cc*/ 	.word	0x00000510


	//   ....[2]....
        /*00d0*/ 	.word	0x00000750


	//   ....[3]....
        /*00d4*/ 	.word	0x000008e0


	//   ....[4]....
        /*00d8*/ 	.word	0x000009d0


	//   ....[5]....
        /*00dc*/ 	.word	0x00000b30


	//   ....[6]....
        /*00e0*/ 	.word	0x00000cc0


	//   ....[7]....
        /*00e4*/ 	.word	0x00000f00


	//   ....[8]....
        /*00e8*/ 	.word	0x00002290


	//   ....[9]....
        /*00ec*/ 	.word	0x00003370


	//   ....[10]....
        /*00f0*/ 	.word	0x00003840


	//   ....[11]....
        /*00f4*/ 	.word	0x00003870


	//   ....[12]....
        /*00f8*/ 	.word	0x00004490


	//   ....[13]....
        /*00fc*/ 	.word	0x000046a0


	//----- nvinfo : EIATTR_VRC_CTA_INIT_COUNT
	.align		4
.L_44:
        /*0100*/ 	.byte	0x02, 0x4a
        /*0102*/ 	.byte	0x80
	.zero		1


	//----- nvinfo : EIATTR_SYSCALL_OFFSETS
	.align		4
        /*0104*/ 	.byte	0x04, 0x46
        /*0106*/ 	.short	(.L_46 - .L_45)


	//   ....[0]....
.L_45:
        /*0108*/ 	.word	0x00006410


	//   ....[1]....
        /*010c*/ 	.word	0x00006550


	//   ....[2]....
        /*0110*/ 	.word	0x00006d30


	//   ....[3]....
        /*0114*/ 	.word	0x00007b10


	//   ....[4]....
        /*0118*/ 	.word	0x000088a0


	//   ....[5]....
        /*011c*/ 	.word	0x00009650


	//----- nvinfo : EIATTR_MBARRIER_INSTR_OFFSETS
	.align		4
.L_46:
        /*0120*/ 	.byte	0x04, 0x39
        /*0122*/ 	.short	(.L_48 - .L_47)


	//   ....[0]....
.L_47:
        /*0124*/ 	.word	0x00000640
        /*0128*/ 	.word	0x000000ff
        /*012c*/ 	.word	0x00000000
        /*0130*/ 	.short	0x0100
        /*0132*/ 	.byte	0x04
	.zero		1


	//   ....[1]....
        /*0134*/ 	.word	0x00000650
        /*0138*/ 	.word	0x000000ff
        /*013c*/ 	.word	0x00000040
        /*0140*/ 	.short	0x0100
        /*0142*/ 	.byte	0x04
	.zero		1


	//   ....[2]....
        /*0144*/ 	.word	0x00000660
        /*0148*/ 	.word	0x000000ff
        /*014c*/ 	.word	0x00000008
        /*0150*/ 	.short	0x0100
        /*0152*/ 	.byte	0x04
	.zero		1


	//   ....[3]....
        /*0154*/ 	.word	0x00000670
        /*0158*/ 	.word	0x000000ff
        /*015c*/ 	.word	0x00000048
        /*0160*/ 	.short	0x0100
        /*0162*/ 	.byte	0x04
	.zero		1


	//   ....[4]....
        /*0164*/ 	.word	0x00000680
        /*0168*/ 	.word	0x000000ff
        /*016c*/ 	.word	0x00000010
        /*0170*/ 	.short	0x0100
        /*0172*/ 	.byte	0x04
	.zero		1


	//   ....[5]....
        /*0174*/ 	.word	0x00000690
        /*0178*/ 	.word	0x000000ff
        /*017c*/ 	.word	0x00000050
        /*0180*/ 	.short	0x0100
        /*0182*/ 	.byte	0x04
	.zero		1


	//   ....[6]....
        /*0184*/ 	.word	0x000006a0
        /*0188*/ 	.word	0x000000ff
        /*018c*/ 	.word	0x00000018
        /*0190*/ 	.short	0x0100
        /*0192*/ 	.byte	0x04
	.zero		1


	//   ....[7]....
        /*0194*/ 	.word	0x000006b0
        /*0198*/ 	.word	0x000000ff
        /*019c*/ 	.word	0x00000058
        /*01a0*/ 	.short	0x0100
        /*01a2*/ 	.byte	0x04
	.zero		1


	//   ....[8]....
        /*01a4*/ 	.word	0x000006c0
        /*01a8*/ 	.word	0x000000ff
        /*01ac*/ 	.word	0x00000020
        /*01b0*/ 	.short	0x0100
        /*01b2*/ 	.byte	0x04
	.zero		1


	//   ....[9]....
        /*01b4*/ 	.word	0x000006d0
        /*01b8*/ 	.word	0x000000ff
        /*01bc*/ 	.word	0x00000060
        /*01c0*/ 	.short	0x0100
        /*01c2*/ 	.byte	0x04
	.zero		1


	//   ....[10]....
        /*01c4*/ 	.word	0x000006e0
        /*01c8*/ 	.word	0x000000ff
        /*01cc*/ 	.word	0x00000028
        /*01d0*/ 	.short	0x0100
        /*01d2*/ 	.byte	0x04
	.zero		1


	//   ....[11]....
        /*01d4*/ 	.word	0x000006f0
        /*01d8*/ 	.word	0x000000ff
        /*01dc*/ 	.word	0x00000068
        /*01e0*/ 	.short	0x0100
        /*01e2*/ 	.byte	0x04
	.zero		1


	//   ....[12]....
        /*01e4*/ 	.word	0x00000700
        /*01e8*/ 	.word	0x000000ff
        /*01ec*/ 	.word	0x00000030
        /*01f0*/ 	.short	0x0100
        /*01f2*/ 	.byte	0x04
	.zero		1


	//   ....[13]....
        /*01f4*/ 	.word	0x00000710
        /*01f8*/ 	.word	0x000000ff
        /*01fc*/ 	.word	0x00000070
        /*0200*/ 	.short	0x0100
        /*0202*/ 	.byte	0x04
	.zero		1


	//   ....[14]....
        /*0204*/ 	.word	0x00000720
        /*0208*/ 	.word	0x000000ff
        /*020c*/ 	.word	0x00000038
        /*0210*/ 	.short	0x0100
        /*0212*/ 	.byte	0x04
	.zero		1


	//   ....[15]....
        /*0214*/ 	.word	0x00000730
        /*0218*/ 	.word	0x000000ff
        /*021c*/ 	.word	0x00000078
        /*0220*/ 	.short	0x0100
        /*0222*/ 	.byte	0x04
	.zero		1


	//   ....[16]....
        /*0224*/ 	.word	0x00000850
        /*0228*/ 	.word	0x000000ff
        /*022c*/ 	.word	0x00000080
        /*0230*/ 	.short	0x0100
        /*0232*/ 	.byte	0x04
	.zero		1


	//   ....[17]....
        /*0234*/ 	.word	0x00000860
        /*0238*/ 	.word	0x000000ff
        /*023c*/ 	.word	0x000000a0
        /*0240*/ 	.short	0x0100
        /*0242*/ 	.byte	0x04
	.zero		1


	//   ....[18]....
        /*0244*/ 	.word	0x00000870
        /*0248*/ 	.word	0x000000ff
        /*024c*/ 	.word	0x00000088
        /*0250*/ 	.short	0x0100
        /*0252*/ 	.byte	0x04
	.zero		1


	//   ....[19]....
        /*0254*/ 	.word	0x00000880
        /*0258*/ 	.word	0x000000ff
        /*025c*/ 	.word	0x000000a8
        /*0260*/ 	.short	0x0100
        /*0262*/ 	.byte	0x04
	.zero		1


	//   ....[20]....
        /*0264*/ 	.word	0x00000890
        /*0268*/ 	.word	0x000000ff
        /*026c*/ 	.word	0x00000090
        /*0270*/ 	.short	0x0100
        /*0272*/ 	.byte	0x04
	.zero		1


	//   ....[21]....
        /*0274*/ 	.word	0x000008a0
        /*0278*/ 	.word	0x000000ff
        /*027c*/ 	.word	0x000000b0
        /*0280*/ 	.short	0x0100
        /*0282*/ 	.byte	0x04
	.zero		1


	//   ....[22]....
        /*0284*/ 	.word	0x000008b0
        /*0288*/ 	.word	0x000000ff
        /*028c*/ 	.word	0x00000098
        /*0290*/ 	.short	0x0100
        /*0292*/ 	.byte	0x04
	.zero		1


	//   ....[23]....
        /*0294*/ 	.word	0x000008c0
        /*0298*/ 	.word	0x000000ff
        /*029c*/ 	.word	0x000000b8
        /*02a0*/ 	.short	0x0100
        /*02a2*/ 	.byte	0x04
	.zero		1


	//   ....[24]....
        /*02a4*/ 	.word	0x000009a0
        /*02a8*/ 	.word	0x000000ff
        /*02ac*/ 	.word	0x000000c0
        /*02b0*/ 	.short	0x0100
        /*02b2*/ 	.byte	0x06
	.zero		1


	//   ....[25]....
        /*02b4*/ 	.word	0x000009b0
        /*02b8*/ 	.word	0x000000ff
        /*02bc*/ 	.word	0x000000c8
        /*02c0*/ 	.short	0x0100
        /*02c2*/ 	.byte	0x06
	.zero		1


	//   ....[26]....
        /*02c4*/ 	.word	0x00000ae0
        /*02c8*/ 	.word	0x000000ff
        /*02cc*/ 	.word	0x000000d0
        /*02d0*/ 	.short	0x0100
        /*02d2*/ 	.byte	0x06
	.zero		1


	//   ....[27]....
        /*02d4*/ 	.word	0x00000af0
        /*02d8*/ 	.word	0x000000ff
        /*02dc*/ 	.word	0x000000e0
        /*02e0*/ 	.short	0x0100
        /*02e2*/ 	.byte	0x06
	.zero		1


	//   ....[28]....
        /*02e4*/ 	.word	0x00000b00
        /*02e8*/ 	.word	0x000000ff
        /*02ec*/ 	.word	0x000000d8
        /*02f0*/ 	.short	0x0100
        /*02f2*/ 	.byte	0x06
	.zero		1


	//   ....[29]....
        /*02f4*/ 	.word	0x00000b10
        /*02f8*/ 	.word	0x000000ff
        /*02fc*/ 	.word	0x000000e8
        /*0300*/ 	.short	0x0100
        /*0302*/ 	.byte	0x06
	.zero		1


	//   ....[30]....
        /*0304*/ 	.word	0x00000c30
        /*0308*/ 	.word	0x000000ff
        /*030c*/ 	.word	0x000000f0
        /*0310*/ 	.short	0x0100
        /*0312*/ 	.byte	0x04
	.zero		1


	//   ....[31]....
        /*0314*/ 	.word	0x00000c40
        /*0318*/ 	.word	0x000000ff
        /*031c*/ 	.word	0x00000110
        /*0320*/ 	.short	0x0100
        /*0322*/ 	.byte	0x04
	.zero		1


	//   ....[32]....
        /*0324*/ 	.word	0x00000c50
        /*0328*/ 	.word	0x000000ff
        /*032c*/ 	.word	0x000000f8
        /*0330*/ 	.short	0x0100
        /*0332*/ 	.byte	0x04
	.zero		1


	//   ....[33]....
        /*0334*/ 	.word	0x00000c60
        /*0338*/ 	.word	0x000000ff
        /*033c*/ 	.word	0x00000118
        /*0340*/ 	.short	0x0100
        /*0342*/ 	.byte	0x04
	.zero		1


	//   ....[34]....
        /*0344*/ 	.word	0x00000c70
        /*0348*/ 	.word	0x000000ff
        /*034c*/ 	.word	0x00000100
        /*0350*/ 	.short	0x0100
        /*0352*/ 	.byte	0x04
	.zero		1


	//   ....[35]....
        /*0354*/ 	.word	0x00000c80
        /*0358*/ 	.word	0x000000ff
        /*035c*/ 	.word	0x00000120
        /*0360*/ 	.short	0x0100
        /*0362*/ 	.byte	0x04
	.zero		1


	//   ....[36]....
        /*0364*/ 	.word	0x00000c90
        /*0368*/ 	.word	0x000000ff
        /*036c*/ 	.word	0x00000108
        /*0370*/ 	.short	0x0100
        /*0372*/ 	.byte	0x04
	.zero		1


	//   ....[37]....
        /*0374*/ 	.word	0x00000ca0
        /*0378*/ 	.word	0x000000ff
        /*037c*/ 	.word	0x00000128
        /*0380*/ 	.short	0x0100
        /*0382*/ 	.byte	0x04
	.zero		1


	//   ....[38]....
        /*0384*/ 	.word	0x00000d90
        /*0388*/ 	.word	0x000000ff
        /*038c*/ 	.word	0x00000130
        /*0390*/ 	.short	0x0100
        /*0392*/ 	.byte	0x04
	.zero		1


	//   ....[39]....
        /*0394*/ 	.word	0x00000da0
        /*0398*/ 	.word	0x000000ff
        /*039c*/ 	.word	0x00000140
        /*03a0*/ 	.short	0x0100
        /*03a2*/ 	.byte	0x04
	.zero		1


	//   ....[40]....
        /*03a4*/ 	.word	0x00000db0
        /*03a8*/ 	.word	0x000000ff
        /*03ac*/ 	.word	0x00000138
        /*03b0*/ 	.short	0x0100
        /*03b2*/ 	.byte	0x04
	.zero		1


	//   ....[41]....
        /*03b4*/ 	.word	0x00000dc0
        /*03b8*/ 	.word	0x000000ff
        /*03bc*/ 	.word	0x00000148
        /*03c0*/ 	.short	0x0100
        /*03c2*/ 	.byte	0x04
	.zero		1


	//   ....[42]....
        /*03c4*/ 	.word	0x00000ec0
        /*03c8*/ 	.word	0x000000ff
        /*03cc*/ 	.word	0x00000150
        /*03d0*/ 	.short	0x0100
        /*03d2*/ 	.byte	0x06
	.zero		1


	//   ....[43]....
        /*03d4*/ 	.word	0x00001ae0
        /*03d8*/ 	.word	0x00000000
        /*03dc*/ 	.word	0x00000140
        /*03e0*/ 	.short	0x010a
        /*03e2*/ 	.byte	0xff
	.zero		1


	//   ....[44]....
        /*03e4*/ 	.word	0x00001b00
        /*03e8*/ 	.word	0x00000000
        /*03ec*/ 	.word	0x00000130
        /*03f0*/ 	.short	0x0101
        /*03f2*/ 	.byte	0xff
	.zero		1


	//   ....[45]....
        /*03f4*/ 	.word	0x00001bb0
        /*03f8*/ 	.word	0x000000ff
        /*03fc*/ 	.word	0x00000040
        /*0400*/ 	.short	0x010a
        /*0402*/ 	.byte	0x04
	.zero		1


	//   ....[46]....
        /*0404*/ 	.word	0x00001c80
        /*0408*/ 	.word	0x000000ff
        /*040c*/ 	.word	0x00000040
        /*0410*/ 	.short	0x010a
        /*0412*/ 	.byte	0x21
	.zero		1


	//   ....[47]....
        /*0414*/ 	.word	0x00001e30
        /*0418*/ 	.word	0x000000ff
        /*041c*/ 	.word	0x00000040
        /*0420*/ 	.short	0x010a
        /*0422*/ 	.byte	0x05
	.zero		1


	//   ....[48]....
        /*0424*/ 	.word	0x00001f40
        /*0428*/ 	.word	0x000000ff
        /*042c*/ 	.word	0x000000c8
        /*0430*/ 	.short	0x0101
        /*0432*/ 	.byte	0x0d
	.zero		1


	//   ....[49]....
        /*0434*/ 	.word	0x00001f60
        /*0438*/ 	.word	0x000000ff
        /*043c*/ 	.word	0x00000040
        /*0440*/ 	.short	0x010a
        /*0442*/ 	.byte	0x04
	.zero		1


	//   ....[50]....
        /*0444*/ 	.word	0x00001fe0
        /*0448*/ 	.word	0x000000ff
        /*044c*/ 	.word	0x00000040
        /*0450*/ 	.short	0x010a
        /*0452*/ 	.byte	0x11
	.zero		1


	//   ....[51]....
        /*0454*/ 	.word	0x00002180
        /*0458*/ 	.word	0x000000ff
        /*045c*/ 	.word	0x00000040
        /*0460*/ 	.short	0x010a
        /*0462*/ 	.byte	0x05
	.zero		1


	//   ....[52]....
        /*0464*/ 	.word	0x000022c0
        /*0468*/ 	.word	0x00000003
        /*046c*/ 	.word	0x000000d0
        /*0470*/ 	.short	0x010a
        /*0472*/ 	.byte	0xff
	.zero		1


	//   ....[53]....
        /*0474*/ 	.word	0x00002410
        /*0478*/ 	.word	0x00000000
        /*047c*/ 	.word	0x00000000
        /*0480*/ 	.short	0x0101
        /*0482*/ 	.byte	0xff
	.zero		1


	//   ....[54]....
        /*0484*/ 	.word	0x000029b0
        /*0488*/ 	.word	0x000000ff
        /*048c*/ 	.word	0x00000000
        /*0490*/ 	.short	0x010a
        /*0492*/ 	.byte	0x04
	.zero		1


	//   ....[55]....
        /*0494*/ 	.word	0x00002a40
        /*0498*/ 	.word	0x000000ff
        /*049c*/ 	.word	0x00000000
        /*04a0*/ 	.short	0x010a
        /*04a2*/ 	.byte	0x05
	.zero		1


	//   ....[56]....
        /*04a4*/ 	.word	0x00002ad0
        /*04a8*/ 	.word	0x000000ff
        /*04ac*/ 	.word	0x00000000
        /*04b0*/ 	.short	0x010a
        /*04b2*/ 	.byte	0x05
	.zero		1


	//   ....[57]....
        /*04b4*/ 	.word	0x00002b60
        /*04b8*/ 	.word	0x000000ff
        /*04bc*/ 	.word	0x00000000
        /*04c0*/ 	.short	0x010a
        /*04c2*/ 	.byte	0x05
	.zero		1


	//   ....[58]....
        /*04c4*/ 	.word	0x00002bf0
        /*04c8*/ 	.word	0x000000ff
        /*04cc*/ 	.word	0x00000000
        /*04d0*/ 	.short	0x010a
        /*04d2*/ 	.byte	0x05
	.zero		1


	//   ....[59]....
        /*04d4*/ 	.word	0x00002c80
        /*04d8*/ 	.word	0x000000ff
        /*04dc*/ 	.word	0x00000000
        /*04e0*/ 	.short	0x010a
        /*04e2*/ 	.byte	0x05
	.zero		1


	//   ....[60]....
        /*04e4*/ 	.word	0x00002d10
        /*04e8*/ 	.word	0x000000ff
        /*04ec*/ 	.word	0x00000000
        /*04f0*/ 	.short	0x010a
        /*04f2*/ 	.byte	0x05
	.zero		1


	//   ....[61]....
        /*04f4*/ 	.word	0x00002db0
        /*04f8*/ 	.word	0x00000000
        /*04fc*/ 	.word	0x00000000
        /*0500*/ 	.short	0x010a
        /*0502*/ 	.byte	0xff
	.zero		1


	//   ....[62]....
        /*0504*/ 	.word	0x00002ed0
        /*0508*/ 	.word	0x00000002
        /*050c*/ 	.word	0x00000130
        /*0510*/ 	.short	0x010a
        /*0512*/ 	.byte	0xff
	.zero		1


	//   ....[63]....
        /*0514*/ 	.word	0x00002f30
        /*0518*/ 	.word	0x00000004
        /*051c*/ 	.word	0x00000000
        /*0520*/ 	.short	0x0101
        /*0522*/ 	.byte	0xff
	.zero		1


	//   ....[64]....
        /*0524*/ 	.word	0x00002f50
        /*0528*/ 	.word	0x000000ff
        /*052c*/ 	.word	0x000000e0
        /*0530*/ 	.short	0x010a
        /*0532*/ 	.byte	0x04
	.zero		1


	//   ....[65]....
        /*0534*/ 	.word	0x00003070
        /*0538*/ 	.word	0x00000002
        /*053c*/ 	.word	0x000000d0
        /*0540*/ 	.short	0x010a
        /*0542*/ 	.byte	0xff
	.zero		1


	//   ....[66]....
        /*0544*/ 	.word	0x00003180
        /*0548*/ 	.word	0x00000002
        /*054c*/ 	.word	0x00000000
        /*0550*/ 	.short	0x0101
        /*0552*/ 	.byte	0xff
	.zero		1


	//   ....[67]....
        /*0554*/ 	.word	0x00003210
        /*0558*/ 	.word	0x000000ff
        /*055c*/ 	.word	0x000000e0
        /*0560*/ 	.short	0x0106
        /*0562*/ 	.byte	0x04
	.zero		1


	//   ....[68]....
        /*0564*/ 	.word	0x00003230
        /*0568*/ 	.word	0x000000ff
        /*056c*/ 	.word	0x000000e0
        /*0570*/ 	.short	0x010a
        /*0572*/ 	.byte	0x04
	.zero		1


	//   ....[69]....
        /*0574*/ 	.word	0x000032c0
        /*0578*/ 	.word	0x000000ff
        /*057c*/ 	.word	0x000000e0
        /*0580*/ 	.short	0x0106
        /*0582*/ 	.byte	0x07
	.zero		1


	//   ....[70]....
        /*0584*/ 	.word	0x00003300
        /*0588*/ 	.word	0x00000000
        /*058c*/ 	.word	0x000000e0
        /*0590*/ 	.short	0x010a
        /*0592*/ 	.byte	0xff
	.zero		1


	//   ....[71]....
        /*0594*/ 	.word	0x00003540
        /*0598*/ 	.word	0x000000ff
        /*059c*/ 	.word	0x00000008
        /*05a0*/ 	.short	0x010a
        /*05a2*/ 	.byte	0x05
	.zero		1


	//   ....[72]....
        /*05a4*/ 	.word	0x00003560
        /*05a8*/ 	.word	0x000000ff
        /*05ac*/ 	.word	0x00000008
        /*05b0*/ 	.short	0x010a
        /*05b2*/ 	.byte	0x05
	.zero		1


	//   ....[73]....
        /*05b4*/ 	.word	0x000036f0
        /*05b8*/ 	.word	0x000000ff
        /*05bc*/ 	.word	0x00000008
        /*05c0*/ 	.short	0x010a
        /*05c2*/ 	.byte	0x05
	.zero		1


	//   ....[74]....
        /*05c4*/ 	.word	0x00003710
        /*05c8*/ 	.word	0x000000ff
        /*05cc*/ 	.word	0x00000008
        /*05d0*/ 	.short	0x010a
        /*05d2*/ 	.byte	0x05
	.zero		1


	//   ....[75]....
        /*05d4*/ 	.word	0x000037d0
        /*05d8*/ 	.word	0x000000ff
        /*05dc*/ 	.word	0x00000000
        /*05e0*/ 	.short	0x0101
        /*05e2*/ 	.byte	0x04
	.zero		1


	//   ....[76]....
        /*05e4*/ 	.word	0x00003b10
        /*05e8*/ 	.word	0x00000000
        /*05ec*/ 	.word	0x000000d0
        /*05f0*/ 	.short	0x010a
        /*05f2*/ 	.byte	0xff
	.zero		1


	//   ....[77]....
        /*05f4*/ 	.word	0x00003bd0
        /*05f8*/ 	.word	0x00000000
        /*05fc*/ 	.word	0x00000000
        /*0600*/ 	.short	0x0101
        /*0602*/ 	.byte	0xff
	.zero		1


	//   ....[78]....
        /*0604*/ 	.word	0x00003c90
        /*0608*/ 	.word	0x000000ff
        /*060c*/ 	.word	0x00000000
        /*0610*/ 	.short	0x010a
        /*0612*/ 	.byte	0x04
	.zero		1


	//   ....[79]....
        /*0614*/ 	.word	0x00003ca0
        /*0618*/ 	.word	0x000000ff
        /*061c*/ 	.word	0x00000110
        /*0620*/ 	.short	0x010a
        /*0622*/ 	.byte	0x1f
	.zero		1


	//   ....[80]....
        /*0624*/ 	.word	0x00003d50
        /*0628*/ 	.word	0x000000ff
        /*062c*/ 	.word	0x00000000
        /*0630*/ 	.short	0x010a
        /*0632*/ 	.byte	0x05
	.zero		1


	//   ....[81]....
        /*0634*/ 	.word	0x00003e80
        /*0638*/ 	.word	0x000000ff
        /*063c*/ 	.word	0x00000000
        /*0640*/ 	.short	0x010a
        /*0642*/ 	.byte	0x04
	.zero		1


	//   ....[82]....
        /*0644*/ 	.word	0x00004180
        /*0648*/ 	.word	0x000000ff
        /*064c*/ 	.word	0x00000000
        /*0650*/ 	.short	0x010a
        /*0652*/ 	.byte	0x04
	.zero		1


	//   ....[83]....
        /*0654*/ 	.word	0x00004210
        /*0658*/ 	.word	0x000000ff
        /*065c*/ 	.word	0x00000000
        /*0660*/ 	.short	0x010a
        /*0662*/ 	.byte	0x05
	.zero		1


	//   ....[84]....
        /*0664*/ 	.word	0x000042a0
        /*0668*/ 	.word	0x000000ff
        /*066c*/ 	.word	0x00000000
        /*0670*/ 	.short	0x010a
        /*0672*/ 	.byte	0x05
	.zero		1


	//   ....[85]....
        /*0674*/ 	.word	0x00004340
        /*0678*/ 	.word	0x00000000
        /*067c*/ 	.word	0x00000000
        /*0680*/ 	.short	0x010a
        /*0682*/ 	.byte	0xff
	.zero		1


	//   ....[86]....
        /*0684*/ 	.word	0x00004380
        /*0688*/ 	.word	0x00000000
        /*068c*/ 	.word	0x00000000
        /*0690*/ 	.short	0x010a
        /*0692*/ 	.byte	0xff
	.zero		1


	//   ....[87]....
        /*0694*/ 	.word	0x000043f0
        /*0698*/ 	.word	0x000000ff
        /*069c*/ 	.word	0x00000000
        /*06a0*/ 	.short	0x0101
        /*06a2*/ 	.byte	0x04
	.zero		1


	//   ....[88]....
        /*06a4*/ 	.word	0x00004430
        /*06a8*/ 	.word	0x000000ff
        /*06ac*/ 	.word	0x00000150
        /*06b0*/ 	.short	0x010a
        /*06b2*/ 	.byte	0x1a
	.zero		1


	//   ....[89]....
        /*06b4*/ 	.word	0x00004480
        /*06b8*/ 	.word	0x000000ff
        /*06bc*/ 	.word	0x00000000
        /*06c0*/ 	.short	0x0101
        /*06c2*/ 	.byte	0x04
	.zero		1


	//   ....[90]....
        /*06c4*/ 	.word	0x00004950
        /*06c8*/ 	.word	0x0000000c
        /*06cc*/ 	.word	0x000000d0
        /*06d0*/ 	.short	0x010a
        /*06d2*/ 	.byte	0xff
	.zero		1


	//   ....[91]....
        /*06d4*/ 	.word	0x00004ac0
        /*06d8*/ 	.word	0x00000000
        /*06dc*/ 	.word	0x00000000
        /*06e0*/ 	.short	0x0101
        /*06e2*/ 	.byte	0xff
	.zero		1


	//   ....[92]....
        /*06e4*/ 	.word	0x00004f50
        /*06e8*/ 	.word	0x000000ff
        /*06ec*/ 	.word	0x000000c8
        /*06f0*/ 	.short	0x010a
        /*06f2*/ 	.byte	0x15
	.zero		1


	//   ....[93]....
        /*06f4*/ 	.word	0x000050d0
        /*06f8*/ 	.word	0x000000ff
        /*06fc*/ 	.word	0x000000a0
        /*0700*/ 	.short	0x010a
        /*0702*/ 	.byte	0x15
	.zero		1


	//   ....[94]....
        /*0704*/ 	.word	0x000052c0
        /*0708*/ 	.word	0x000000ff
        /*070c*/ 	.word	0x00000080
        /*0710*/ 	.short	0x010b
        /*0712*/ 	.byte	0x15
	.zero		1


	//   ....[95]....
        /*0714*/ 	.word	0x000052d0
        /*0718*/ 	.word	0x000000ff
        /*071c*/ 	.word	0x00000000
        /*0720*/ 	.short	0x0101
        /*0722*/ 	.byte	0x2e
	.zero		1


	//   ....[96]....
        /*0724*/ 	.word	0x000052e0
        /*0728*/ 	.word	0x000000ff
        /*072c*/ 	.word	0x000000a8
        /*0730*/ 	.short	0x010a
        /*0732*/ 	.byte	0x15
	.zero		1


	//   ....[97]....
        /*0734*/ 	.word	0x00005490
        /*0738*/ 	.word	0x000000ff
        /*073c*/ 	.word	0x00000088
        /*0740*/ 	.short	0x010b
        /*0742*/ 	.byte	0x15
	.zero		1


	//   ....[98]....
        /*0744*/ 	.word	0x000054a0
        /*0748*/ 	.word	0x000000ff
        /*074c*/ 	.word	0x00000000
        /*0750*/ 	.short	0x0101
        /*0752*/ 	.byte	0x27
	.zero		1


	//   ....[99]....
        /*0754*/ 	.word	0x000054b0
        /*0758*/ 	.word	0x000000ff
        /*075c*/ 	.word	0x000000b0
        /*0760*/ 	.short	0x010a
        /*0762*/ 	.byte	0x15
	.zero		1


	//   ....[100]....
        /*0764*/ 	.word	0x00005660
        /*0768*/ 	.word	0x000000ff
        /*076c*/ 	.word	0x00000090
        /*0770*/ 	.short	0x010b
        /*0772*/ 	.byte	0x15
	.zero		1


	//   ....[101]....
        /*0774*/ 	.word	0x00005670
        /*0778*/ 	.word	0x000000ff
        /*077c*/ 	.word	0x00000000
        /*0780*/ 	.short	0x0101
        /*0782*/ 	.byte	0x26
	.zero		1


	//   ....[102]....
        /*0784*/ 	.word	0x00005680
        /*0788*/ 	.word	0x000000ff
        /*078c*/ 	.word	0x000000b8
        /*0790*/ 	.short	0x010a
        /*0792*/ 	.byte	0x15
	.zero		1


	//   ....[103]....
        /*0794*/ 	.word	0x000058c0
        /*0798*/ 	.word	0x000000ff
        /*079c*/ 	.word	0x00000098
        /*07a0*/ 	.short	0x010b
        /*07a2*/ 	.byte	0x15
	.zero		1


	//   ....[104]....
        /*07a4*/ 	.word	0x000058d0
        /*07a8*/ 	.word	0x000000ff
        /*07ac*/ 	.word	0x00000000
        /*07b0*/ 	.short	0x0101
        /*07b2*/ 	.byte	0x25
	.zero		1


	//   ....[105]....
        /*07b4*/ 	.word	0x00005910
        /*07b8*/ 	.word	0x000000ff
        /*07bc*/ 	.word	0x000000a0
        /*07c0*/ 	.short	0x010a
        /*07c2*/ 	.byte	0x15
	.zero		1


	//   ....[106]....
        /*07c4*/ 	.word	0x00005930
        /*07c8*/ 	.word	0x000000ff
        /*07cc*/ 	.word	0x000000a8
        /*07d0*/ 	.short	0x010a
        /*07d2*/ 	.byte	0x15
	.zero		1


	//   ....[107]....
        /*07d4*/ 	.word	0x00005950
        /*07d8*/ 	.word	0x000000ff
        /*07dc*/ 	.word	0x000000b0
        /*07e0*/ 	.short	0x010a
        /*07e2*/ 	.byte	0x15
	.zero		1


	//   ....[108]....
        /*07e4*/ 	.word	0x00005990
        /*07e8*/ 	.word	0x00000000
        /*07ec*/ 	.word	0x000000b8
        /*07f0*/ 	.short	0x010a
        /*07f2*/ 	.byte	0xff
	.zero		1


	//   ....[109]....
        /*07f4*/ 	.word	0x00005cb0
        /*07f8*/ 	.word	0x00000003
        /*07fc*/ 	.word	0x000000d0
        /*0800*/ 	.short	0x010a
        /*0802*/ 	.byte	0xff
	.zero		1


	//   ....[110]....
        /*0804*/ 	.word	0x00005e30
        /*0808*/ 	.word	0x00000000
        /*080c*/ 	.word	0x00000000
        /*0810*/ 	.short	0x0101
        /*0812*/ 	.byte	0xff
	.zero		1


	//   ....[111]....
        /*0814*/ 	.word	0x00006920
        /*0818*/ 	.word	0x00000005
        /*081c*/ 	.word	0x00000080
        /*0820*/ 	.short	0x010a
        /*0822*/ 	.byte	0xff
	.zero		1


	//   ....[112]....
        /*0824*/ 	.word	0x00006940
        /*0828*/ 	.word	0x0000005c
        /*082c*/ 	.word	0x000000f0
        /*0830*/ 	.short	0x010a
        /*0832*/ 	.byte	0xff
	.zero		1


	//   ....[113]....
        /*0834*/ 	.word	0x00006a80
        /*0838*/ 	.word	0x00000005
        /*083c*/ 	.word	0x00000080
        /*0840*/ 	.short	0x010a
        /*0842*/ 	.byte	0xff
	.zero		1


	//   ....[114]....
        /*0844*/ 	.word	0x00006bb0
        /*0848*/ 	.word	0x00000000
        /*084c*/ 	.word	0x00000000
        /*0850*/ 	.short	0x0101
        /*0852*/ 	.byte	0xff
	.zero		1


	//   ....[115]....
        /*0854*/ 	.word	0x00006c10
        /*0858*/ 	.word	0x0000005c
        /*085c*/ 	.word	0x000000f0
        /*0860*/ 	.short	0x010a
        /*0862*/ 	.byte	0xff
	.zero		1


	//   ....[116]....
        /*0864*/ 	.word	0x000077b0
        /*0868*/ 	.word	0x00000070
        /*086c*/ 	.word	0x00000080
        /*0870*/ 	.short	0x010a
        /*0872*/ 	.byte	0xff
	.zero		1


	//   ....[117]....
        /*0874*/ 	.word	0x00007880
        /*0878*/ 	.word	0x00000070
        /*087c*/ 	.word	0x00000080
        /*0880*/ 	.short	0x010a
        /*0882*/ 	.byte	0xff
	.zero		1


	//   ....[118]....
        /*0884*/ 	.word	0x000079b0
        /*0888*/ 	.word	0x00000000
        /*088c*/ 	.word	0x00000000
        /*0890*/ 	.short	0x0101
        /*0892*/ 	.byte	0xff
	.zero		1


	//   ....[119]....
        /*0894*/ 	.word	0x00008540
        /*0898*/ 	.word	0x00000070
        /*089c*/ 	.word	0x00000080
        /*08a0*/ 	.short	0x010a
        /*08a2*/ 	.byte	0xff
	.zero		1


	//   ....[120]....
        /*08a4*/ 	.word	0x00008610
        /*08a8*/ 	.word	0x00000070
        /*08ac*/ 	.word	0x00000080
        /*08b0*/ 	.short	0x010a
        /*08b2*/ 	.byte	0xff
	.zero		1


	//   ....[121]....
        /*08b4*/ 	.word	0x00008740
        /*08b8*/ 	.word	0x00000000
        /*08bc*/ 	.word	0x00000000
        /*08c0*/ 	.short	0x0101
        /*08c2*/ 	.byte	0xff
	.zero		1


	//   ....[122]....
        /*08c4*/ 	.word	0x000092f0
        /*08c8*/ 	.word	0x00000067
        /*08cc*/ 	.word	0x00000080
        /*08d0*/ 	.short	0x010a
        /*08d2*/ 	.byte	0xff
	.zero		1


	//   ....[123]....
        /*08d4*/ 	.word	0x000093c0
        /*08d8*/ 	.word	0x00000067
        /*08dc*/ 	.word	0x00000080
        /*08e0*/ 	.short	0x010a
        /*08e2*/ 	.byte	0xff
	.zero		1


	//   ....[124]....
        /*08e4*/ 	.word	0x000094f0
        /*08e8*/ 	.word	0x00000000
        /*08ec*/ 	.word	0x00000000
        /*08f0*/ 	.short	0x0101
        /*08f2*/ 	.byte	0xff
	.zero		1


	//   ....[125]....
        /*08f4*/ 	.word	0x000097d0
        /*08f8*/ 	.word	0x0000005c
        /*08fc*/ 	.word	0x00000000
        /*0900*/ 	.short	0x0101
        /*0902*/ 	.byte	0xff
	.zero		1


	//   ....[126]....
        /*0904*/ 	.word	0x0000a180
        /*0908*/ 	.word	0x00000000
        /*090c*/ 	.word	0x00000140
        /*0910*/ 	.short	0x010a
        /*0912*/ 	.byte	0xff
	.zero		1


	//   ....[127]....
        /*0914*/ 	.word	0x0000a1e0
        /*0918*/ 	.word	0x00000000
        /*091c*/ 	.word	0x00000040
        /*0920*/ 	.short	0x010a
        /*0922*/ 	.byte	0xff
	.zero		1


	//   ....[128]....
        /*0924*/ 	.word	0x0000a240
        /*0928*/ 	.word	0x00000000
        /*092c*/ 	.word	0x00000040
        /*0930*/ 	.short	0x010a
        /*0932*/ 	.byte	0xff
	.zero		1


	//   ....[129]....
        /*0934*/ 	.word	0x0000a290
        /*0938*/ 	.word	0x00000003
        /*093c*/ 	.word	0x000000d0
        /*0940*/ 	.short	0x010a
        /*0942*/ 	.byte	0xff
	.zero		1


	//   ....[130]....
        /*0944*/ 	.word	0x0000a2f0
        /*0948*/ 	.word	0x00000000
        /*094c*/ 	.word	0x00000000
        /*0950*/ 	.short	0x010a
        /*0952*/ 	.byte	0xff
	.zero		1


	//   ....[131]....
        /*0954*/ 	.word	0x0000a350
        /*0958*/ 	.word	0x00000000
        /*095c*/ 	.word	0x00000000
        /*0960*/ 	.short	0x010a
        /*0962*/ 	.byte	0xff
	.zero		1


	//   ....[132]....
        /*0964*/ 	.word	0x0000a3b0
        /*0968*/ 	.word	0x00000000
        /*096c*/ 	.word	0x00000000
        /*0970*/ 	.short	0x010a
        /*0972*/ 	.byte	0xff
	.zero		1


	//   ....[133]....
        /*0974*/ 	.word	0x0000a410
        /*0978*/ 	.word	0x00000000
        /*097c*/ 	.word	0x00000000
        /*0980*/ 	.short	0x010a
        /*0982*/ 	.byte	0xff
	.zero		1


	//   ....[134]....
        /*0984*/ 	.word	0x0000a470
        /*0988*/ 	.word	0x00000000
        /*098c*/ 	.word	0x00000000
        /*0990*/ 	.short	0x010a
        /*0992*/ 	.byte	0xff
	.zero		1


	//   ....[135]....
        /*0994*/ 	.word	0x0000a4d0
        /*0998*/ 	.word	0x00000000
        /*099c*/ 	.word	0x00000000
        /*09a0*/ 	.short	0x010a
        /*09a2*/ 	.byte	0xff
	.zero		1


	//   ....[136]....
        /*09a4*/ 	.word	0x0000a530
        /*09a8*/ 	.word	0x00000000
        /*09ac*/ 	.word	0x00000000
        /*09b0*/ 	.short	0x010a
        /*09b2*/ 	.byte	0xff
	.zero		1


	//   ....[137]....
        /*09b4*/ 	.word	0x0000a580
        /*09b8*/ 	.word	0x00000002
        /*09bc*/ 	.word	0x00000130
        /*09c0*/ 	.short	0x010a
        /*09c2*/ 	.byte	0xff
	.zero		1


	//   ....[138]....
        /*09c4*/ 	.word	0x0000a5e0
        /*09c8*/ 	.word	0x00000002
        /*09cc*/ 	.word	0x000000e0
        /*09d0*/ 	.short	0x010a
        /*09d2*/ 	.byte	0xff
	.zero		1


	//   ....[139]....
        /*09d4*/ 	.word	0x0000a630
        /*09d8*/ 	.word	0x00000002
        /*09dc*/ 	.word	0x000000d0
        /*09e0*/ 	.short	0x010a
        /*09e2*/ 	.byte	0xff
	.zero		1


	//   ....[140]....
        /*09e4*/ 	.word	0x0000a690
        /*09e8*/ 	.word	0x00000000
        /*09ec*/ 	.word	0x000000e0
        /*09f0*/ 	.short	0x010a
        /*09f2*/ 	.byte	0xff
	.zero		1


	//   ....[141]....
        /*09f4*/ 	.word	0x0000a6f0
        /*09f8*/ 	.word	0x00000000
        /*09fc*/ 	.word	0x00000008
        /*0a00*/ 	.short	0x010a
        /*0a02*/ 	.byte	0xff
	.zero		1


	//   ....[142]....
        /*0a04*/ 	.word	0x0000a7d0
        /*0a08*/ 	.word	0x00000000
        /*0a0c*/ 	.word	0x00000008
        /*0a10*/ 	.short	0x010a
        /*0a12*/ 	.byte	0xff
	.zero		1


	//   ....[143]....
        /*0a14*/ 	.word	0x0000a820
        /*0a18*/ 	.word	0x00000000
        /*0a1c*/ 	.word	0x000000d0
        /*0a20*/ 	.short	0x010a
        /*0a22*/ 	.byte	0xff
	.zero		1


	//   ....[144]....
        /*0a24*/ 	.word	0x0000a880
        /*0a28*/ 	.word	0x00000000
        /*0a2c*/ 	.word	0x00000110
        /*0a30*/ 	.short	0x010a
        /*0a32*/ 	.byte	0xff
	.zero		1


	//   ....[145]....
        /*0a34*/ 	.word	0x0000a8e0
        /*0a38*/ 	.word	0x00000000
        /*0a3c*/ 	.word	0x00000000
        /*0a40*/ 	.short	0x010a
        /*0a42*/ 	.byte	0xff
	.zero		1


	//   ....[146]....
        /*0a44*/ 	.word	0x0000a940
        /*0a48*/ 	.word	0x00000000
        /*0a4c*/ 	.word	0x00000000
        /*0a50*/ 	.short	0x010a
        /*0a52*/ 	.byte	0xff
	.zero		1


	//   ....[147]....
        /*0a54*/ 	.word	0x0000a9a0
        /*0a58*/ 	.word	0x00000000
        /*0a5c*/ 	.word	0x00000000
        /*0a60*/ 	.short	0x010a
        /*0a62*/ 	.byte	0xff
	.zero		1


	//   ....[148]....
        /*0a64*/ 	.word	0x0000aa00
        /*0a68*/ 	.word	0x00000000
        /*0a6c*/ 	.word	0x00000000
        /*0a70*/ 	.short	0x010a
        /*0a72*/ 	.byte	0xff
	.zero		1


	//   ....[149]....
        /*0a74*/ 	.word	0x0000aa60
        /*0a78*/ 	.word	0x00000000
        /*0a7c*/ 	.word	0x00000150
        /*0a80*/ 	.short	0x010a
        /*0a82*/ 	.byte	0xff
	.zero		1


	//   ....[150]....
        /*0a84*/ 	.word	0x0000aab0
        /*0a88*/ 	.word	0x0000000c
        /*0a8c*/ 	.word	0x000000d0
        /*0a90*/ 	.short	0x010a
        /*0a92*/ 	.byte	0xff
	.zero		1


	//   ....[151]....
        /*0a94*/ 	.word	0x0000ab10
        /*0a98*/ 	.word	0x00000000
        /*0a9c*/ 	.word	0x000000c8
        /*0aa0*/ 	.short	0x010a
        /*0aa2*/ 	.byte	0xff
	.zero		1


	//   ....[152]....
        /*0aa4*/ 	.word	0x0000ab70
        /*0aa8*/ 	.word	0x00000000
        /*0aac*/ 	.word	0x000000a0
        /*0ab0*/ 	.short	0x010a
        /*0ab2*/ 	.byte	0xff
	.zero		1


	//   ....[153]....
        /*0ab4*/ 	.word	0x0000abd0
        /*0ab8*/ 	.word	0x00000000
        /*0abc*/ 	.word	0x000000a8
        /*0ac0*/ 	.short	0x010a
        /*0ac2*/ 	.byte	0xff
	.zero		1


	//   ....[154]....
        /*0ac4*/ 	.word	0x0000ac30
        /*0ac8*/ 	.word	0x00000000
        /*0acc*/ 	.word	0x000000b0
        /*0ad0*/ 	.short	0x010a
        /*0ad2*/ 	.byte	0xff
	.zero		1


	//   ....[155]....
        /*0ad4*/ 	.word	0x0000ac90
        /*0ad8*/ 	.word	0x00000000
        /*0adc*/ 	.word	0x000000b8
        /*0ae0*/ 	.short	0x010a
        /*0ae2*/ 	.byte	0xff
	.zero		1


	//   ....[156]....
        /*0ae4*/ 	.word	0x0000acf0
        /*0ae8*/ 	.word	0x00000000
        /*0aec*/ 	.word	0x000000a0
        /*0af0*/ 	.short	0x010a
        /*0af2*/ 	.byte	0xff
	.zero		1


	//   ....[157]....
        /*0af4*/ 	.word	0x0000ad50
        /*0af8*/ 	.word	0x00000000
        /*0afc*/ 	.word	0x000000a8
        /*0b00*/ 	.short	0x010a
        /*0b02*/ 	.byte	0xff
	.zero		1


	//   ....[158]....
        /*0b04*/ 	.word	0x0000adb0
        /*0b08*/ 	.word	0x00000000
        /*0b0c*/ 	.word	0x000000b0
        /*0b10*/ 	.short	0x010a
        /*0b12*/ 	.byte	0xff
	.zero		1


	//   ....[159]....
        /*0b14*/ 	.word	0x0000ae00
        /*0b18*/ 	.word	0x00000003
        /*0b1c*/ 	.word	0x000000d0
        /*0b20*/ 	.short	0x010a
        /*0b22*/ 	.byte	0xff
	.zero		1


	//   ....[160]....
        /*0b24*/ 	.word	0x0000ae50
        /*0b28*/ 	.word	0x00000005
        /*0b2c*/ 	.word	0x00000080
        /*0b30*/ 	.short	0x010a
        /*0b32*/ 	.byte	0xff
	.zero		1


	//   ....[161]....
        /*0b34*/ 	.word	0x0000aea0
        /*0b38*/ 	.word	0x0000005c
        /*0b3c*/ 	.word	0x000000f0
        /*0b40*/ 	.short	0x010a
        /*0b42*/ 	.byte	0xff
	.zero		1


	//   ....[162]....
        /*0b44*/ 	.word	0x0000aef0
        /*0b48*/ 	.word	0x00000070
        /*0b4c*/ 	.word	0x00000080
        /*0b50*/ 	.short	0x010a
        /*0b52*/ 	.byte	0xff
	.zero		1


	//   ....[163]....
        /*0b54*/ 	.word	0x0000af40
        /*0b58*/ 	.word	0x00000070
        /*0b5c*/ 	.word	0x00000080
        /*0b60*/ 	.short	0x010a
        /*0b62*/ 	.byte	0xff
	.zero		1


	//   ....[164]....
        /*0b64*/ 	.word	0x0000af90
        /*0b68*/ 	.word	0x00000067
        /*0b6c*/ 	.word	0x00000080
        /*0b70*/ 	.short	0x010a
        /*0b72*/ 	.byte	0xff
	.zero		1


	//----- nvinfo : EIATTR_NUM_MBARRIERS
	.align		4
.L_48:
        /*0b74*/ 	.byte	0x03, 0x38
        /*0b76*/ 	.short	0x002b


	//----- nvinfo : EIATTR_EXIT_INSTR_OFFSETS
	.align		4
        /*0b78*/ 	.byte	0x04, 0x1c
        /*0b7a*/ 	.short	(.L_50 - .L_49)


	//   ....[0]....
.L_49:
        /*0b7c*/ 	.word	0x00002de0


	//   ....[1]....
        /*0b80*/ 	.word	0x000032d0


	//   ....[2]....
        /*0b84*/ 	.word	0x00003330


	//   ....[3]....
        /*0b88*/ 	.word	0x000046b0


	//   ....[4]....
        /*0b8c*/ 	.word	0x000059c0


	//   ....[5]....
        /*0b90*/ 	.word	0x00005a00


	//   ....[6]....
        /*0b94*/ 	.word	0x0000a170


	//----- nvinfo : EIATTR_MAX_THREADS
	.align		4
.L_50:
        /*0b98*/ 	.byte	0x04, 0x05
        /*0b9a*/ 	.short	(.L_52 - .L_51)
.L_51:
        /*0b9c*/ 	.word	0x00000100
        /*0ba0*/ 	.word	0x00000001
        /*0ba4*/ 	.word	0x00000001


	//----- nvinfo : EIATTR_CRS_STACK_SIZE
	.align		4
.L_52:
        /*0ba8*/ 	.byte	0x04, 0x1e
        /*0baa*/ 	.short	(.L_54 - .L_53)
.L_53:
        /*0bac*/ 	.word	0x00000000


	//----- nvinfo : EIATTR_CBANK_PARAM_SIZE
	.align		4
.L_54:
        /*0bb0*/ 	.byte	0x03, 0x19
        /*0bb2*/ 	.short	0x0800


	//----- nvinfo : EIATTR_PARAM_CBANK
	.align		4
        /*0bb4*/ 	.byte	0x04, 0x0a
        /*0bb6*/ 	.short	(.L_56 - .L_55)
	.align		4
.L_55:
        /*0bb8*/ 	.word	index@(.nv.constant0._ZN7cutlass13device_kernelINS_4gemm6kernel13GemmUniversalIN4cute5tupleIJiiiiEEENS1_10collective13CollectiveMmaINS1_35MainloopSm100TmaUmmaWarpSpecializedILi8ELi2ELi4ENS5_IJNS4_1CILi2EEENSA_ILi4EEENSA_ILi1EEEEEEEENS5_IJNSA_ILi128EEENSA_ILi256EEESG_EEENS_12float_e4m3_tENS5_IJlSD_lEEESJ_SK_NS4_8TiledMMAINS4_8MMA_AtomIJNS4_10MMA_TraitsINS4_25SM100_MMA_F8F6F4_2x1SM_SSEJSJ_SJ_fSG_SH_NS4_17integral_constantINS4_4UMMA5MajorELSR_0EEESS_NSP_INSQ_7ScaleInELST_0EEESU_EEEEEENS4_6LayoutINS5_IJSD_SD_SD_EEENS5_IJNSA_ILi0EEESZ_SZ_EEEEENS5_IJNS4_10UnderscoreES12_S12_EEEEENS4_28SM100_TMA_2SM_LOAD_MULTICASTENS4_14ComposedLayoutINS4_7SwizzleILi3ELi4ELi3EEENS4_18smem_ptr_flag_bitsILi8EEENSX_INS5_IJNSA_ILi8EEESG_EEENS5_IJSG_SD_EEEEEEEvNS4_8identityENS4_18SM100_TMA_2SM_LOADES1F_vS1G_EENS_8epilogue10collective18CollectiveEpilogueINS1J_23Sm100TmaWarpSpecializedILi4ELi2ELi32ELb0ELb0EEEJNS5_IJNSA_ILi64EEESH_SG_EEENS5_IJNSX_IS1O_SD_EENSX_INS5_IJNSA_ILi32EEESB_EEENS5_IJSD_SG_EEEEEEEESJ_SK_SJ_SK_NS1J_6fusion15FusionCallbacksIS1N_NS1W_17LinearCombinationISJ_fSJ_fLNS_15FloatRoundStyleE2EEES1P_S1V_JEEENS4_5SM1004TMEM4LOAD26SM100_TMEM_LOAD_32dp32b32xENS4_13SM90_TMA_LOADENS16_INS17_ILi1ELi4ELi3EEES1A_NSX_INS5_IJS1B_S1R_EEENS5_IJS1R_SD_EEEEEEENS4_39AutoVectorizingCopyWithAssumedAlignmentILi128EEENS4_14SM90_TMA_STOREES2B_S2D_S2D_EEEvvEEEEvNT_6ParamsE)
        /*0bbc*/ 	.short	0x0380
        /*0bbe*/ 	.short	0x0800


	//----- nvinfo : EIATTR_SW_WAR
	.align		4
.L_56:
        /*0bc0*/ 	.byte	0x04, 0x36
        /*0bc2*/ 	.short	(.L_58 - .L_57)
.L_57:
        /*0bc4*/ 	.word	0x00000008
.L_58:


//--------------------- .nv.callgraph             --------------------------
	.section	.nv.callgraph,"",@"SHT_CUDA_CALLGRAPH"
	.align	4
	.sectionentsize	8
	.align		4
        /*0000*/ 	.word	0x00000000
	.align		4
        /*0004*/ 	.word	0xffffffff
	.align		4
        /*0008*/ 	.word	index@(_ZN7cutlass13device_kernelINS_4gemm6kernel13GemmUniversalIN4cute5tupleIJiiiiEEENS1_10collective13CollectiveMmaINS1_35MainloopSm100TmaUmmaWarpSpecializedILi8ELi2ELi4ENS5_IJNS4_1CILi2EEENSA_ILi4EEENSA_ILi1EEEEEEEENS5_IJNSA_ILi128EEENSA_ILi256EEESG_EEENS_12float_e4m3_tENS5_IJlSD_lEEESJ_SK_NS4_8TiledMMAINS4_8MMA_AtomIJNS4_10MMA_TraitsINS4_25SM100_MMA_F8F6F4_2x1SM_SSEJSJ_SJ_fSG_SH_NS4_17integral_constantINS4_4UMMA5MajorELSR_0EEESS_NSP_INSQ_7ScaleInELST_0EEESU_EEEEEENS4_6LayoutINS5_IJSD_SD_SD_EEENS5_IJNSA_ILi0EEESZ_SZ_EEEEENS5_IJNS4_10UnderscoreES12_S12_EEEEENS4_28SM100_TMA_2SM_LOAD_MULTICASTENS4_14ComposedLayoutINS4_7SwizzleILi3ELi4ELi3EEENS4_18smem_ptr_flag_bitsILi8EEENSX_INS5_IJNSA_ILi8EEESG_EEENS5_IJSG_SD_EEEEEEEvNS4_8identityENS4_18SM100_TMA_2SM_LOADES1F_vS1G_EENS_8epilogue10collective18CollectiveEpilogueINS1J_23Sm100TmaWarpSpecializedILi4ELi2ELi32ELb0ELb0EEEJNS5_IJNSA_ILi64EEESH_SG_EEENS5_IJNSX_IS1O_SD_EENSX_INS5_IJNSA_ILi32EEESB_EEENS5_IJSD_SG_EEEEEEEESJ_SK_SJ_SK_NS1J_6fusion15FusionCallbacksIS1N_NS1W_17LinearCombinationISJ_fSJ_fLNS_15FloatRoundStyleE2EEES1P_S1V_JEEENS4_5SM1004TMEM4LOAD26SM100_TMEM_LOAD_32dp32b32xENS4_13SM90_TMA_LOADENS16_INS17_ILi1ELi4ELi3EEES1A_NSX_INS5_IJS1B_S1R_EEENS5_IJS1R_SD_EEEEEEENS4_39AutoVectorizingCopyWithAssumedAlignmentILi128EEENS4_14SM90_TMA_STOREES2B_S2D_S2D_EEEvvEEEEvNT_6ParamsE)
	.align		4
        /*000c*/ 	.word	index@(__assertfail)
	.align		4
        /*0010*/ 	.word	0x00000000
	.align		4
        /*0014*/ 	.word	0xfffffffe
	.align		4
        /*0018*/ 	.word	0x00000000
	.align		4
        /*001c*/ 	.word	0xfffffffd
	.align		4
        /*0020*/ 	.word	0x00000000
	.align		4
        /*0024*/ 	.word	0xfffffffc


//--------------------- .nv.constant4             --------------------------
	.section	.nv.constant4,"a",@progbits
	.align	8
	.align		8
.nv.constant4:
        /*0000*/ 	.dword	__assertfail
	.align		8
        /*0008*/ 	.dword	__unnamed_1
	.align		8
        /*0010*/ 	.dword	__unnamed_2
	.align		8
        /*0018*/ 	.dword	__unnamed_3
	.align		8
        /*0020*/ 	.dword	_ZN40_INTERNAL_57ff1e19_4_k_cu_e9d60124_322594cuda3std3__45__cpo5beginE
	.align		8
        /*0028*/ 	.dword	_ZN40_INTERNAL_57ff1e19_4_k_cu_e9d60124_322594cuda3std3__45__cpo3endE
	.align		8
        /*0030*/ 	.dword	_ZN40_INTERNAL_57ff1e19_4_k_cu_e9d60124_322594cuda3std3__45__cpo6cbeginE
	.align		8
        /*0038*/ 	.dword	_ZN40_INTERNAL_57ff1e19_4_k_cu_e9d60124_322594cuda3std3__45__cpo4cendE
	.align		8
        /*0040*/ 	.dword	_ZN40_INTERNAL_57ff1e19_4_k_cu_e9d60124_322594cuda3std3__442_GLOBAL__N__57ff1e19_4_k_cu_e9d60124_322596ignoreE
	.align		8
        /*0048*/ 	.dword	_ZN40_INTERNAL_57ff1e19_4_k_cu_e9d60124_322594cuda3std3__419piecewise_constructE
	.align		8
        /*0050*/ 	.dword	_ZN40_INTERNAL_57ff1e19_4_k_cu_e9d60124_322594cuda3std3__48in_placeE
	.align		8
        /*0058*/ 	.dword	_ZN40_INTERNAL_57ff1e19_4_k_cu_e9d60124_322594cuda3std6ranges3__45__cpo4swapE
	.align		8
        /*0060*/ 	.dword	_ZN40_INTERNAL_57ff1e19_4_k_cu_e9d60124_322594cuda3std6ranges3__45__cpo9iter_moveE
	.align		8
        /*0068*/ 	.dword	_ZN40_INTERNAL_57ff1e19_4_k_cu_e9d60124_322594cute7productE
	.align		8
        /*0070*/ 	.dword	_ZN40_INTERNAL_57ff1e19_4_k_cu_e9d60124_322594cute1_E
	.align		8
        /*0078*/ 	.dword	$str$25
	.align		8
        /*0080*/ 	.dword	$str$26
	.align		8
        /*0088*/ 	.dword	$str$27
	.align		8
        /*0090*/ 	.dword	$str$28


//--------------------- .text._ZN7cutlass13device_kernelINS_4gemm6kernel13GemmUniversalIN4cute5tupleIJiiiiEEENS1_10collective13CollectiveMmaINS1_35MainloopSm100TmaUmmaWarpSpecializedILi8ELi2ELi4ENS5_IJNS4_1CILi2EEENSA_ILi4EEENSA_ILi1EEEEEEEENS5_IJNSA_ILi128EEENSA_ILi256EEESG_EEENS_12float_e4m3_tENS5_IJlSD_lEEESJ_SK_NS4_8TiledMMAINS4_8MMA_AtomIJNS4_10MMA_TraitsINS4_25SM100_MMA_F8F6F4_2x1SM_SSEJSJ_SJ_fSG_SH_NS4_17integral_constantINS4_4UMMA5MajorELSR_0EEESS_NSP_INSQ_7ScaleInELST_0EEESU_EEEEEENS4_6LayoutINS5_IJSD_SD_SD_EEENS5_IJNSA_ILi0EEESZ_SZ_EEEEENS5_IJNS4_10UnderscoreES12_S12_EEEEENS4_28SM100_TMA_2SM_LOAD_MULTICASTENS4_14ComposedLayoutINS4_7SwizzleILi3ELi4ELi3EEENS4_18smem_ptr_flag_bitsILi8EEENSX_INS5_IJNSA_ILi8EEESG_EEENS5_IJSG_SD_EEEEEEEvNS4_8identityENS4_18SM100_TMA_2SM_LOADES1F_vS1G_EENS_8epilogue10collective18CollectiveEpilogueINS1J_23Sm100TmaWarpSpecializedILi4ELi2ELi32ELb0ELb0EEEJNS5_IJNSA_ILi64EEESH_SG_EEENS5_IJNSX_IS1O_SD_EENSX_INS5_IJNSA_ILi32EEESB_EEENS5_IJSD_SG_EEEEEEEESJ_SK_SJ_SK_NS1J_6fusion15FusionCallbacksIS1N_NS1W_17LinearCombinationISJ_fSJ_fLNS_15FloatRoundStyleE2EEES1P_S1V_JEEENS4_5SM1004TMEM4LOAD26SM100_TMEM_LOAD_32dp32b32xENS4_13SM90_TMA_LOADENS16_INS17_ILi1ELi4ELi3EEES1A_NSX_INS5_IJS1B_S1R_EEENS5_IJS1R_SD_EEEEEEENS4_39AutoVectorizingCopyWithAssumedAlignmentILi128EEENS4_14SM90_TMA_STOREES2B_S2D_S2D_EEEvvEEEEvNT_6ParamsE --------------------------
	.section	.text._ZN7cutlass13device_kernelINS_4gemm6kernel13GemmUniversalIN4cute5tupleIJiiiiEEENS1_10collective13CollectiveMmaINS1_35MainloopSm100TmaUmmaWarpSpecializedILi8ELi2ELi4ENS5_IJNS4_1CILi2EEENSA_ILi4EEENSA_ILi1EEEEEEEENS5_IJNSA_ILi128EEENSA_ILi256EEESG_EEENS_12float_e4m3_tENS5_IJlSD_lEEESJ_SK_NS4_8TiledMMAINS4_8MMA_AtomIJNS4_10MMA_TraitsINS4_25SM100_MMA_F8F6F4_2x1SM_SSEJSJ_SJ_fSG_SH_NS4_17integral_constantINS4_4UMMA5MajorELSR_0EEESS_NSP_INSQ_7ScaleInELST_0EEESU_EEEEEENS4_6LayoutINS5_IJSD_SD_SD_EEENS5_IJNSA_ILi0EEESZ_SZ_EEEEENS5_IJNS4_10UnderscoreES12_S12_EEEEENS4_28SM100_TMA_2SM_LOAD_MULTICASTENS4_14ComposedLayoutINS4_7SwizzleILi3ELi4ELi3EEENS4_18smem_ptr_flag_bitsILi8EEENSX_INS5_IJNSA_ILi8EEESG_EEENS5_IJSG_SD_EEEEEEEvNS4_8identityENS4_18SM100_TMA_2SM_LOADES1F_vS1G_EENS_8epilogue10collective18CollectiveEpilogueINS1J_23Sm100TmaWarpSpecializedILi4ELi2ELi32ELb0ELb0EEEJNS5_IJNSA_ILi64EEESH_SG_EEENS5_IJNSX_IS1O_SD_EENSX_INS5_IJNSA_ILi32EEESB_EEENS5_IJSD_SG_EEEEEEEESJ_SK_SJ_SK_NS1J_6fusion15FusionCallbacksIS1N_NS1W_17LinearCombinationISJ_fSJ_fLNS_15FloatRoundStyleE2EEES1P_S1V_JEEENS4_5SM1004TMEM4LOAD26SM100_TMEM_LOAD_32dp32b32xENS4_13SM90_TMA_LOADENS16_INS17_ILi1ELi4ELi3EEES1A_NSX_INS5_IJS1B_S1R_EEENS5_IJS1R_SD_EEEEEEENS4_39AutoVectorizingCopyWithAssumedAlignmentILi128EEENS4_14SM90_TMA_STOREES2B_S2D_S2D_EEEvvEEEEvNT_6ParamsE,"ax",@progbits
	.align	128
.text._ZN7cutlass13device_kernelINS_4gemm6kernel13GemmUniversalIN4cute5tupleIJiiiiEEENS1_10collective13CollectiveMmaINS1_35MainloopSm100TmaUmmaWarpSpecializedILi8ELi2ELi4ENS5_IJNS4_1CILi2EEENSA_ILi4EEENSA_ILi1EEEEEEEENS5_IJNSA_ILi128EEENSA_ILi256EEESG_EEENS_12float_e4m3_tENS5_IJlSD_lEEESJ_SK_NS4_8TiledMMAINS4_8MMA_AtomIJNS4_10MMA_TraitsINS4_25SM100_MMA_F8F6F4_2x1SM_SSEJSJ_SJ_fSG_SH_NS4_17integral_constantINS4_4UMMA5MajorELSR_0EEESS_NSP_INSQ_7ScaleInELST_0EEESU_EEEEEENS4_6LayoutINS5_IJSD_SD_SD_EEENS5_IJNSA_ILi0EEESZ_SZ_EEEEENS5_IJNS4_10UnderscoreES12_S12_EEEEENS4_28SM100_TMA_2SM_LOAD_MULTICASTENS4_14ComposedLayoutINS4_7SwizzleILi3ELi4ELi3EEENS4_18smem_ptr_flag_bitsILi8EEENSX_INS5_IJNSA_ILi8EEESG_EEENS5_IJSG_SD_EEEEEEEvNS4_8identityENS4_18SM100_TMA_2SM_LOADES1F_vS1G_EENS_8epilogue10collective18CollectiveEpilogueINS1J_23Sm100TmaWarpSpecializedILi4ELi2ELi32ELb0ELb0EEEJNS5_IJNSA_ILi64EEESH_SG_EEENS5_IJNSX_IS1O_SD_EENSX_INS5_IJNSA_ILi32EEESB_EEENS5_IJSD_SG_EEEEEEEESJ_SK_SJ_SK_NS1J_6fusion15FusionCallbacksIS1N_NS1W_17LinearCombinationISJ_fSJ_fLNS_15FloatRoundStyleE2EEES1P_S1V_JEEENS4_5SM1004TMEM4LOAD26SM100_TMEM_LOAD_32dp32b32xENS4_13SM90_TMA_LOADENS16_INS17_ILi1ELi4ELi3EEES1A_NSX_INS5_IJS1B_S1R_EEENS5_IJS1R_SD_EEEEEEENS4_39AutoVectorizingCopyWithAssumedAlignmentILi128EEENS4_14SM90_TMA_STOREES2B_S2D_S2D_EEEvvEEEEvNT_6ParamsE:
        .type           _ZN7cutlass13device_kernelINS_4gemm6kernel13GemmUniversalIN4cute5tupleIJiiiiEEENS1_10collective13CollectiveMmaINS1_35MainloopSm100TmaUmmaWarpSpecializedILi8ELi2ELi4ENS5_IJNS4_1CILi2EEENSA_ILi4EEENSA_ILi1EEEEEEEENS5_IJNSA_ILi128EEENSA_ILi256EEESG_EEENS_12float_e4m3_tENS5_IJlSD_lEEESJ_SK_NS4_8TiledMMAINS4_8MMA_AtomIJNS4_10MMA_TraitsINS4_25SM100_MMA_F8F6F4_2x1SM_SSEJSJ_SJ_fSG_SH_NS4_17integral_constantINS4_4UMMA5MajorELSR_0EEESS_NSP_INSQ_7ScaleInELST_0EEESU_EEEEEENS4_6LayoutINS5_IJSD_SD_SD_EEENS5_IJNSA_ILi0EEESZ_SZ_EEEEENS5_IJNS4_10UnderscoreES12_S12_EEEEENS4_28SM100_TMA_2SM_LOAD_MULTICASTENS4_14ComposedLayoutINS4_7SwizzleILi3ELi4ELi3EEENS4_18smem_ptr_flag_bitsILi8EEENSX_INS5_IJNSA_ILi8EEESG_EEENS5_IJSG_SD_EEEEEEEvNS4_8identityENS4_18SM100_TMA_2SM_LOADES1F_vS1G_EENS_8epilogue10collective18CollectiveEpilogueINS1J_23Sm100TmaWarpSpecializedILi4ELi2ELi32ELb0ELb0EEEJNS5_IJNSA_ILi64EEESH_SG_EEENS5_IJNSX_IS1O_SD_EENSX_INS5_IJNSA_ILi32EEESB_EEENS5_IJSD_SG_EEEEEEEESJ_SK_SJ_SK_NS1J_6fusion15FusionCallbacksIS1N_NS1W_17LinearCombinationISJ_fSJ_fLNS_15FloatRoundStyleE2EEES1P_S1V_JEEENS4_5SM1004TMEM4LOAD26SM100_TMEM_LOAD_32dp32b32xENS4_13SM90_TMA_LOADENS16_INS17_ILi1ELi4ELi3EEES1A_NSX_INS5_IJS1B_S1R_EEENS5_IJS1R_SD_EEEEEEENS4_39AutoVectorizingCopyWithAssumedAlignmentILi128EEENS4_14SM90_TMA_STOREES2B_S2D_S2D_EEEvvEEEEvNT_6ParamsE,@function
        .size           _ZN7cutlass13device_kernelINS_4gemm6kernel13GemmUniversalIN4cute5tupleIJiiiiEEENS1_10collective13CollectiveMmaINS1_35MainloopSm100TmaUmmaWarpSpecializedILi8ELi2ELi4ENS5_IJNS4_1CILi2EEENSA_ILi4EEENSA_ILi1EEEEEEEENS5_IJNSA_ILi128EEENSA_ILi256EEESG_EEENS_12float_e4m3_tENS5_IJlSD_lEEESJ_SK_NS4_8TiledMMAINS4_8MMA_AtomIJNS4_10MMA_TraitsINS4_25SM100_MMA_F8F6F4_2x1SM_SSEJSJ_SJ_fSG_SH_NS4_17integral_constantINS4_4UMMA5MajorELSR_0EEESS_NSP_INSQ_7ScaleInELST_0EEESU_EEEEEENS4_6LayoutINS5_IJSD_SD_SD_EEENS5_IJNSA_ILi0EEESZ_SZ_EEEEENS5_IJNS4_10UnderscoreES12_S12_EEEEENS4_28SM100_TMA_2SM_LOAD_MULTICASTENS4_14ComposedLayoutINS4_7SwizzleILi3ELi4ELi3EEENS4_18smem_ptr_flag_bitsILi8EEENSX_INS5_IJNSA_ILi8EEESG_EEENS5_IJSG_SD_EEEEEEEvNS4_8identityENS4_18SM100_TMA_2SM_LOADES1F_vS1G_EENS_8epilogue10collective18CollectiveEpilogueINS1J_23Sm100TmaWarpSpecializedILi4ELi2ELi32ELb0ELb0EEEJNS5_IJNSA_ILi64EEESH_SG_EEENS5_IJNSX_IS1O_SD_EENSX_INS5_IJNSA_ILi32EEESB_EEENS5_IJSD_SG_EEEEEEEESJ_SK_SJ_SK_NS1J_6fusion15FusionCallbacksIS1N_NS1W_17LinearCombinationISJ_fSJ_fLNS_15FloatRoundStyleE2EEES1P_S1V_JEEENS4_5SM1004TMEM4LOAD26SM100_TMEM_LOAD_32dp32b32xENS4_13SM90_TMA_LOADENS16_INS17_ILi1ELi4ELi3EEES1A_NSX_INS5_IJS1B_S1R_EEENS5_IJS1R_SD_EEEEEEENS4_39AutoVectorizingCopyWithAssumedAlignmentILi128EEENS4_14SM90_TMA_STOREES2B_S2D_S2D_EEEvvEEEEvNT_6ParamsE,(.L_x_203 - _ZN7cutlass13device_kernelINS_4gemm6kernel13GemmUniversalIN4cute5tupleIJiiiiEEENS1_10collective13CollectiveMmaINS1_35MainloopSm100TmaUmmaWarpSpecializedILi8ELi2ELi4ENS5_IJNS4_1CILi2EEENSA_ILi4EEENSA_ILi1EEEEEEEENS5_IJNSA_ILi128EEENSA_ILi256EEESG_EEENS_12float_e4m3_tENS5_IJlSD_lEEESJ_SK_NS4_8TiledMMAINS4_8MMA_AtomIJNS4_10MMA_TraitsINS4_25SM100_MMA_F8F6F4_2x1SM_SSEJSJ_SJ_fSG_SH_NS4_17integral_constantINS4_4UMMA5MajorELSR_0EEESS_NSP_INSQ_7ScaleInELST_0EEESU_EEEEEENS4_6LayoutINS5_IJSD_SD_SD_EEENS5_IJNSA_ILi0EEESZ_SZ_EEEEENS5_IJNS4_10UnderscoreES12_S12_EEEEENS4_28SM100_TMA_2SM_LOAD_MULTICASTENS4_14ComposedLayoutINS4_7SwizzleILi3ELi4ELi3EEENS4_18smem_ptr_flag_bitsILi8EEENSX_INS5_IJNSA_ILi8EEESG_EEENS5_IJSG_SD_EEEEEEEvNS4_8identityENS4_18SM100_TMA_2SM_LOADES1F_vS1G_EENS_8epilogue10collective18CollectiveEpilogueINS1J_23Sm100TmaWarpSpecializedILi4ELi2ELi32ELb0ELb0EEEJNS5_IJNSA_ILi64EEESH_SG_EEENS5_IJNSX_IS1O_SD_EENSX_INS5_IJNSA_ILi32EEESB_EEENS5_IJSD_SG_EEEEEEEESJ_SK_SJ_SK_NS1J_6fusion15FusionCallbacksIS1N_NS1W_17LinearCombinationISJ_fSJ_fLNS_15FloatRoundStyleE2EEES1P_S1V_JEEENS4_5SM1004TMEM4LOAD26SM100_TMEM_LOAD_32dp32b32xENS4_13SM90_TMA_LOADENS16_INS17_ILi1ELi4ELi3EEES1A_NSX_INS5_IJS1B_S1R_EEENS5_IJS1R_SD_EEEEEEENS4_39AutoVectorizingCopyWithAssumedAlignmentILi128EEENS4_14SM90_TMA_STOREES2B_S2D_S2D_EEEvvEEEEvNT_6ParamsE)
        .other          _ZN7cutlass13device_kernelINS_4gemm6kernel13GemmUniversalIN4cute5tupleIJiiiiEEENS1_10collective13CollectiveMmaINS1_35MainloopSm100TmaUmmaWarpSpecializedILi8ELi2ELi4ENS5_IJNS4_1CILi2EEENSA_ILi4EEENSA_ILi1EEEEEEEENS5_IJNSA_ILi128EEENSA_ILi256EEESG_EEENS_12float_e4m3_tENS5_IJlSD_lEEESJ_SK_NS4_8TiledMMAINS4_8MMA_AtomIJNS4_10MMA_TraitsINS4_25SM100_MMA_F8F6F4_2x1SM_SSEJSJ_SJ_fSG_SH_NS4_17integral_constantINS4_4UMMA5MajorELSR_0EEESS_NSP_INSQ_7ScaleInELST_0EEESU_EEEEEENS4_6LayoutINS5_IJSD_SD_SD_EEENS5_IJNSA_ILi0EEESZ_SZ_EEEEENS5_IJNS4_10UnderscoreES12_S12_EEEEENS4_28SM100_TMA_2SM_LOAD_MULTICASTENS4_14ComposedLayoutINS4_7SwizzleILi3ELi4ELi3EEENS4_18smem_ptr_flag_bitsILi8EEENSX_INS5_IJNSA_ILi8EEESG_EEENS5_IJSG_SD_EEEEEEEvNS4_8identityENS4_18SM100_TMA_2SM_LOADES1F_vS1G_EENS_8epilogue10collective18CollectiveEpilogueINS1J_23Sm100TmaWarpSpecializedILi4ELi2ELi32ELb0ELb0EEEJNS5_IJNSA_ILi64EEESH_SG_EEENS5_IJNSX_IS1O_SD_EENSX_INS5_IJNSA_ILi32EEESB_EEENS5_IJSD_SG_EEEEEEEESJ_SK_SJ_SK_NS1J_6fusion15FusionCallbacksIS1N_NS1W_17LinearCombinationISJ_fSJ_fLNS_15FloatRoundStyleE2EEES1P_S1V_JEEENS4_5SM1004TMEM4LOAD26SM100_TMEM_LOAD_32dp32b32xENS4_13SM90_TMA_LOADENS16_INS17_ILi1ELi4ELi3EEES1A_NSX_INS5_IJS1B_S1R_EEENS5_IJS1R_SD_EEEEEEENS4_39AutoVectorizingCopyWithAssumedAlignmentILi128EEENS4_14SM90_TMA_STOREES2B_S2D_S2D_EEEvvEEEEvNT_6ParamsE,@"STO_CUDA_ENTRY STV_DEFAULT"
_ZN7cutlass13device_kernelINS_4gemm6kernel13GemmUniversalIN4cute5tupleIJiiiiEEENS1_10collective13CollectiveMmaINS1_35MainloopSm100TmaUmmaWarpSpecializedILi8ELi2ELi4ENS5_IJNS4_1CILi2EEENSA_ILi4EEENSA_ILi1EEEEEEEENS5_IJNSA_ILi128EEENSA_ILi256EEESG_EEENS_12float_e4m3_tENS5_IJlSD_lEEESJ_SK_NS4_8TiledMMAINS4_8MMA_AtomIJNS4_10MMA_TraitsINS4_25SM100_MMA_F8F6F4_2x1SM_SSEJSJ_SJ_fSG_SH_NS4_17integral_constantINS4_4UMMA5MajorELSR_0EEESS_NSP_INSQ_7ScaleInELST_0EEESU_EEEEEENS4_6LayoutINS5_IJSD_SD_SD_EEENS5_IJNSA_ILi0EEESZ_SZ_EEEEENS5_IJNS4_10UnderscoreES12_S12_EEEEENS4_28SM100_TMA_2SM_LOAD_MULTICASTENS4_14ComposedLayoutINS4_7SwizzleILi3ELi4ELi3EEENS4_18smem_ptr_flag_bitsILi8EEENSX_INS5_IJNSA_ILi8EEESG_EEENS5_IJSG_SD_EEEEEEEvNS4_8identityENS4_18SM100_TMA_2SM_LOADES1F_vS1G_EENS_8epilogue10collective18CollectiveEpilogueINS1J_23Sm100TmaWarpSpecializedILi4ELi2ELi32ELb0ELb0EEEJNS5_IJNSA_ILi64EEESH_SG_EEENS5_IJNSX_IS1O_SD_EENSX_INS5_IJNSA_ILi32EEESB_EEENS5_IJSD_SG_EEEEEEEESJ_SK_SJ_SK_NS1J_6fusion15FusionCallbacksIS1N_NS1W_17LinearCombinationISJ_fSJ_fLNS_15FloatRoundStyleE2EEES1P_S1V_JEEENS4_5SM1004TMEM4LOAD26SM100_TMEM_LOAD_32dp32b32xENS4_13SM90_TMA_LOADENS16_INS17_ILi1ELi4ELi3EEES1A_NSX_INS5_IJS1B_S1R_EEENS5_IJS1R_SD_EEEEEEENS4_39AutoVectorizingCopyWithAssumedAlignmentILi128EEENS4_14SM90_TMA_STOREES2B_S2D_S2D_EEEvvEEEEvNT_6ParamsE:
[----:B------:R-:W1:Y:S01]  /*0000*/  LDC R1, c[0x0][0x37c] ;  /* 0x0000df00ff017b82 */ /* 0x000e620000000800 */
[----:B------:R-:W2:Y:S01]  /*0010*/  S2R R99, SR_TID.X ;  /* 0x0000000000637919 */ /* 0x000ea20000002100 */
[----:B------:R-:W3:Y:S06]  /*0020*/  LDCU.64 UR8, c[0x0][0x890] ;  /* 0x00011200ff0877ac */ /* 0x000eec0008000a00 */
[----:B------:R-:W4:Y:S01]  /*0030*/  S2UR UR58, SR_CgaCtaId ;  /* 0x00000000003a79c3 */ /* 0x000f220000008800 */
[----:B------:R-:W-:Y:S02]  /*0040*/  PRMT R90, RZ, 0x7610, R90 ;  /* 0x00007610ff5a7816 */ /* 0x000fe4000000005a */
[----:B------:R-:W-:-:S02]  /*0050*/  ELECT P0, URZ, PT ;  /* 0x0000000000ff782f */ /* 0x000fc40003800000 */
[----:B---3--:R-:W-:-:S04]  /*0060*/  ISETP.NE.U32.AND P1, PT, RZ, UR8, PT ;  /* 0x00000008ff007c0c */ /* 0x008fc8000bf25070 */
[----:B------:R-:W-:Y:S01]  /*0070*/  ISETP.NE.AND.EX P2, PT, RZ, UR9, PT, P1 ;  /* 0x00000009ff007c0c */ /* 0x000fe2000bf45310 */
[----:B----4-:R-:W-:Y:S02]  /*0080*/  ULOP3.LUT UR47, UR58, 0x1, URZ, 0xc0, !UPT ;  /* 0x000000013a2f7892 */ /* 0x010fe4000f8ec0ff */
[----:B------:R-:W-:Y:S01]  /*0090*/  ULOP3.LUT UR46, UR58, 0x1, URZ, 0x3c, !UPT ;  /* 0x000000013a2e7892 */ /* 0x000fe2000f8e3cff */
[----:B--2---:R-:W-:-:S05]  /*00a0*/  SHF.R.U32.HI R91, RZ, 0x5, R99 ;  /* 0x00000005ff5b7819 */ /* 0x004fca0000011663 */
[----:B------:R-:W2:Y:S02]  /*00b0*/  SHFL.IDX PT, R0, R91, RZ, 0x1f ;  /* 0x00001fff5b007589 */ /* 0x000ea400000e0000 */
[----:B--2---:R-:W-:Y:S02]  /*00c0*/  R2UR UR22, R0 ;  /* 0x00000000001672ca */ /* 0x004fe400000e0000 */
[----:B-1----:R-:W-:Y:S05]  /*00d0*/  @P2 BRA `(.L_x_0) ;  /* 0x0000000000302947 */ /* 0x002fea0003800000 */
[----:B------:R-:W1:Y:S02]  /*00e0*/  LDCU.64 UR4, c[0x0][0x888] ;  /* 0x00011100ff0477ac */ /* 0x000e640008000a00 */
[----:B-1----:R-:W-:-:S04]  /*00f0*/  UISETP.NE.U32.AND UP0, UPT, UR4, URZ, UPT ;  /* 0x000000ff0400728c */ /* 0x002fc8000bf05070 */
[----:B------:R-:W-:-:S09]  /*0100*/  UISETP.NE.AND.EX UP0, UPT, UR5, URZ, UPT, UP0 ;  /* 0x000000ff0500728c */ /* 0x000fd2000bf05300 */
[----:B------:R-:W-:Y:S05]  /*0110*/  BRA.U !UP0, `(.L_x_1) ;  /* 0x0000000108147547 */ /* 0x000fea000b800000 */
[----:B------:R-:W1:Y:S01]  /*0120*/  LDC.64 R2, c[0x0][0x888] ;  /* 0x00022200ff027b82 */ /* 0x000e620000000a00 */
[----:B------:R-:W1:Y:S02]  /*0130*/  LDCU.64 UR4, c[0x0][0x358] ;  /* 0x00006b00ff0477ac */ /* 0x000e640008000a00 */
[----:B-1----:R1:W5:Y:S01]  /*0140*/  LDG.E R41, desc[UR4][R2.64] ;  /* 0x0000000402297981 */ /* 0x002362000c1e1900 */
[----:B------:R-:W-:Y:S01]  /*0150*/  HFMA2 R90, -RZ, RZ, 0, 5.9604644775390625e-08 ;  /* 0x00000001ff5a7431 */ /* 0x000fe200000001ff */
[----:B------:R-:W-:Y:S05]  /*0160*/  BRA `(.L_x_0) ;  /* 0x00000000000c7947 */ /* 0x000fea0003800000 */
.L_x_1:
[----:B------:R-:W1:Y:S01]  /*0170*/  LDCU UR4, c[0x0][0x880] ;  /* 0x00011000ff0477ac */ /* 0x000e620008000800 */
[----:B------:R-:W-:Y:S01]  /*0180*/  HFMA2 R90, -RZ, RZ, 0, 5.9604644775390625e-08 ;  /* 0x00000001ff5a7431 */ /* 0x000fe200000001ff */
[----:B-1----:R-:W-:-:S07]  /*0190*/  MOV R41, UR4 ;  /* 0x0000000400297c02 */ /* 0x002fce0008000f00 */
.L_x_0:
[----:B------:R-:W2:Y:S02]  /*01a0*/  LDCU.64 UR4, c[0x0][0x8b0] ;  /* 0x00011600ff0477ac */ /* 0x000ea40008000a00 */
[----:B--2---:R-:W-:-:S04]  /*01b0*/  UISETP.NE.U32.AND UP0, UPT, UR4, URZ, UPT ;  /* 0x000000ff0400728c */ /* 0x004fc8000bf05070 */
[----:B------:R-:W-:-:S09]  /*01c0*/  UISETP.NE.AND.EX UP0, UPT, UR5, URZ, UPT, UP0 ;  /* 0x000000ff0500728c */ /* 0x000fd2000bf05300 */
[----:B------:R-:W-:Y:S05]  /*01d0*/  BRA.U UP0, `(.L_x_2) ;  /* 0x0000000100287547 */ /* 0x000fea000b800000 */
[----:B------:R-:W2:Y:S02]  /*01e0*/  LDCU.64 UR4, c[0x0][0x8a8] ;  /* 0x00011500ff0477ac */ /* 0x000ea40008000a00 */
[----:B--2---:R-:W-:-:S04]  /*01f0*/  UISETP.NE.U32.AND UP0, UPT, UR4, URZ, UPT ;  /* 0x000000ff0400728c */ /* 0x004fc8000bf05070 */
[----:B------:R-:W-:-:S09]  /*0200*/  UISETP.NE.AND.EX UP0, UPT, UR5, URZ, UPT, UP0 ;  /* 0x000000ff0500728c */ /* 0x000fd2000bf05300 */
[----:B------:R-:W-:Y:S05]  /*0210*/  BRA.U !UP0, `(.L_x_3) ;  /* 0x0000000108107547 */ /* 0x000fea000b800000 */
[----:B------:R-:W2:Y:S01]  /*0220*/  LDC.64 R38, c[0x0][0x8a8] ;  /* 0x00022a00ff267b82 */ /* 0x000ea20000000a00 */
[----:B------:R-:W2:Y:S02]  /*0230*/  LDCU.64 UR4, c[0x0][0x358] ;  /* 0x00006b00ff0477ac */ /* 0x000ea40008000a00 */
[----:B--2---:R2:W5:Y:S01]  /*0240*/  LDG.E R38, desc[UR4][R38.64] ;  /* 0x0000000426267981 */ /* 0x004562000c1e1900 */
[----:B------:R-:W-:Y:S05]  /*0250*/  BRA `(.L_x_2) ;  /* 0x0000000000087947 */ /* 0x000fea0003800000 */
.L_x_3:
[----:B------:R-:W2:Y:S02]  /*0260*/  LDCU UR4, c[0x0][0x8a0] ;  /* 0x00011400ff0477ac */ /* 0x000ea40008000800 */
[----:B--2---:R-:W-:Y:S02]  /*0270*/  MOV R38, UR4 ;  /* 0x0000000400267c02 */ /* 0x004fe40008000f00 */
.L_x_2:
[----:B------:R-:W-:Y:S01]  /*0280*/  IMAD.U32 R0, RZ, RZ, UR22 ;  /* 0x00000016ff007e24 */ /* 0x000fe2000f8e00ff */
[----:B------:R-:W-:Y:S04]  /*0290*/  BSSY.RECONVERGENT B0, `(.L_x_4) ;  /* 0x000000c000007945 */ /* 0x000fe80003800200 */
[C---:B------:R-:W-:Y:S02]  /*02a0*/  ISETP.NE.OR P3, PT, R0.reuse, 0x1, !P0 ;  /* 0x000000010000780c */ /* 0x040fe40004765670 */
[----:B------:R-:W-:-:S11]  /*02b0*/  ISETP.NE.OR P2, PT, R0, 0x3, !P0 ;  /* 0x000000030000780c */ /* 0x000fd60004745670 */
[----:B------:R-:W-:Y:S05]  /*02c0*/  @P3 BRA `(.L_x_5) ;  /* 0x0000000000203947 */ /* 0x000fea0003800000 */
[----:B------:R-:W3:Y:S02]  /*02d0*/  LDCU.64 UR4, c[0x0][0x348] ;  /* 0x00006900ff0477ac */ /* 0x000ee40008000a00 */
[----:B---3--:R-:W-:Y:S02]  /*02e0*/  UIADD3 UR6, UP1, UPT, UR4, 0x80, URZ ;  /* 0x0000008004067890 */ /* 0x008fe4000ff3e0ff */
[----:B------:R-:W-:Y:S02]  /*02f0*/  UIADD3 UR4, UP0, UPT, UR4, 0x180, URZ ;  /* 0x0000018004047890 */ /* 0x000fe4000ff1e0ff */
[----:B------:R-:W-:Y:S02]  /*0300*/  UIADD3.X UR7, UPT, UPT, URZ, UR5, URZ, UP1, !UPT ;  /* 0x00000005ff077290 */ /* 0x000fe40008ffe4ff */
[----:B------:R-:W-:-:S07]  /*0310*/  UIADD3.X UR5, UPT, UPT, URZ, UR5, URZ, UP0, !UPT ;  /* 0x00000005ff057290 */ /* 0x000fce00087fe4ff */
[----:B------:R3:W-:Y:S02]  /*0320*/  UTMACCTL.PF [UR6] ;  /* 0x00000000060079b9 */ /* 0x0007e40008040000 */
[----:B------:R3:W-:Y:S02]  /*0330*/  UTMACCTL.PF [UR4] ;  /* 0x00000000040079b9 */ /* 0x0007e40008040000 */
[----:B---3--:R-:W-:Y:S01]  /*0340*/  NOP ;  /* 0x0000000000007918 */ /* 0x008fe20000000000 */
.L_x_5:
[----:B------:R-:W-:Y:S05]  /*0350*/  BSYNC.RECONVERGENT B0 ;  /* 0x0000000000007941 */ /* 0x000fea0003800200 */
.L_x_4:
[----:B------:R-:W-:Y:S04]  /*0360*/  BSSY.RECONVERGENT B0, `(.L_x_6) ;  /* 0x000000a000007945 */ /* 0x000fe80003800200 */
        /* <DEDUP_REMOVED lines=9> */
.L_x_7:
[----:B------:R-:W-:Y:S05]  /*0400*/  BSYNC.RECONVERGENT B0 ;  /* 0x0000000000007941 */ /* 0x000fea0003800200 */
.L_x_6:
[----:B------:R-:W3:Y:S01]  /*0410*/  LDCU.64 UR4, c[0x0][0x888] ;  /* 0x00011100ff0477ac */ /* 0x000ee20008000a00 */
[----:B------:R-:W-:Y:S01]  /*0420*/  ISETP.NE.AND.EX P1, PT, RZ, UR9, PT, P1 ;  /* 0x00000009ff007c0c */ /* 0x000fe2000bf25310 */
[----:B------:R-:W-:Y:S01]  /*0430*/  UPLOP3.LUT UP4, UPT, UPT, UPT, UPT, 0x80, 0x8 ;  /* 0x000000000008789c */ /* 0x000fe20003f8f070 */
[----:B---3--:R-:W-:-:S04]  /*0440*/  ISETP.NE.U32.AND P2, PT, RZ, UR4, PT ;  /* 0x00000004ff007c0c */ /* 0x008fc8000bf45070 */
[----:B------:R-:W-:-:S13]  /*0450*/  ISETP.NE.AND.EX P2, PT, RZ, UR5, PT, P2 ;  /* 0x00000005ff007c0c */ /* 0x000fda000bf45320 */
[----:B------:R-:W-:Y:S05]  /*0460*/  @P2 BRA P1, `(.L_x_8) ;  /* 0x0000000000282947 */ /* 0x000fea0000800000 */
[----:B------:R-:W-:Y:S01]  /*0470*/  UISETP.NE.U32.AND UP0, UPT, UR8, URZ, UPT ;  /* 0x000000ff0800728c */ /* 0x000fe2000bf05070 */
[----:B-----5:R-:W-:Y:S01]  /*0480*/  FSETP.NEU.AND P1, PT, R41, RZ, PT ;  /* 0x000000ff2900720b */ /* 0x020fe20003f2d000 */
[----:B------:R-:W-:Y:S02]  /*0490*/  UISETP.NE.U32.AND UP2, UPT, UR4, URZ, UPT ;  /* 0x000000ff0400728c */ /* 0x000fe4000bf45070 */
[----:B------:R-:W-:Y:S02]  /*04a0*/  UISETP.NE.AND.EX UP1, UPT, UR9, URZ, UPT, UP0 ;  /* 0x000000ff0900728c */ /* 0x000fe4000bf25300 */
[----:B------:R-:W-:-:S04]  /*04b0*/  UISETP.NE.AND.EX UP0, UPT, UR5, URZ, UPT, UP2 ;  /* 0x000000ff0500728c */ /* 0x000fc8000bf05320 */
[----:B------:R-:W-:-:S04]  /*04c0*/  USEL UR4, URZ, 0xffffffff, UP0 ;  /* 0xffffffffff047887 */ /* 0x000fc80008000000 */
[----:B------:R-:W-:Y:S01]  /*04d0*/  VOTEU.ANY UP0, P1 ;  /* 0x0000000000ff7886 */ /* 0x000fe20000800100 */
[----:B------:R-:W-:-:S04]  /*04e0*/  @!UP1 USEL UR4, URZ, 0xffffffff, UP0 ;  /* 0xffffffffff049887 */ /* 0x000fc80008000000 */
[----:B------:R-:W-:-:S04]  /*04f0*/  ULOP3.LUT UR4, UR4, 0x1, URZ, 0xc0, !UPT ;  /* 0x0000000104047892 */ /* 0x000fc8000f8ec0ff */
[----:B------:R-:W-:-:S11]  /*0500*/  UISETP.NE.U32.AND UP4, UPT, UR4, 0x1, UPT ;  /* 0x000000010400788c */ /* 0x000fd6000bf85070 */
.L_x_8:
[----:B------:R-:W3:Y:S01]  /*0510*/  SHFL.IDX PT, R0, R91, RZ, 0x1f ;  /* 0x00001fff5b007589 */ /* 0x000ee200000e0000 */
[----:B------:R-:W-:-:S04]  /*0520*/  UISETP.NE.AND UP0, UPT, UR22, 0x2, UPT ;  /* 0x000000021600788c */ /* 0x000fc8000bf05270 */
[----:B------:R-:W-:Y:S02]  /*0530*/  UISETP.EQ.AND UP1, UPT, UR47, URZ, !UP0 ;  /* 0x000000ff2f00728c */ /* 0x000fe4000c722270 */
[----:B------:R-:W-:-:S04]  /*0540*/  USEL UR53, URZ, 0x1, UP0 ;  /* 0x00000001ff357887 */ /* 0x000fc80008000000 */
[----:B------:R-:W-:Y:S02]  /*0550*/  PLOP3.LUT P3, PT, P0, PT, UP1, 0x80, 0x8 ;  /* 0x000000000008781c */ /* 0x000fe4000076f018 */
[----:B---3--:R-:W-:-:S13]  /*0560*/  ISETP.NE.AND P1, PT, R0, RZ, PT ;  /* 0x000000ff0000720c */ /* 0x008fda0003f25270 */
[----:B------:R-:W-:Y:S05]  /*0570*/  @P1 BRA `(.L_x_9) ;  /* 0x0000000000741947 */ /* 0x000fea0003800000 */
[----:B------:R-:W-:Y:S01]  /*0580*/  UMOV UR4, 0x400 ;  /* 0x0000040000047882 */ /* 0x000fe20000000000 */
[----:B------:R-:W-:Y:S01]  /*0590*/  UMOV UR8, 0x1 ;  /* 0x0000000100087882 */ /* 0x000fe20000000000 */
[----:B------:R-:W-:Y:S01]  /*05a0*/  UMOV UR6, 0x4 ;  /* 0x0000000400067882 */ /* 0x000fe20000000000 */
[----:B------:R-:W-:Y:S02]  /*05b0*/  ULEA UR4, UR58, UR4, 0x18 ;  /* 0x000000043a047291 */ /* 0x000fe4000f8ec0ff */
[----:B------:R-:W-:-:S04]  /*05c0*/  UIADD3 UR8, UPT, UPT, -UR8, 0x100000, URZ ;  /* 0x0010000008087890 */ /* 0x000fc8000fffe1ff */
[----:B------:R-:W-:Y:S02]  /*05d0*/  USHF.L.U32 UR9, UR8, 0xb, URZ ;  /* 0x0000000b08097899 */ /* 0x000fe400080006ff */
[----:B------:R-:W-:Y:S02]  /*05e0*/  USHF.L.U32 UR8, UR8, 0x1, URZ ;  /* 0x0000000108087899 */ /* 0x000fe400080006ff */
[----:B------:R-:W-:-:S04]  /*05f0*/  UIADD3 UR6, UPT, UPT, -UR6, 0x100000, URZ ;  /* 0x0010000006067890 */ /* 0x000fc8000fffe1ff */
[----:B------:R-:W-:Y:S02]  /*0600*/  USHF.L.U32 UR7, UR6, 0xb, URZ ;  /* 0x0000000b06077899 */ /* 0x000fe400080006ff */
[----:B------:R-:W-:Y:S01]  /*0610*/  USHF.L.U32 UR6, UR6, 0x1, URZ ;  /* 0x0000000106067899 */ /* 0x000fe200080006ff */
[----:B------:R-:W-:Y:S01]  /*0620*/  ELECT P1, URZ, PT ;  /* 0x0000000000ff782f */ /* 0x000fe20003820000 */
[----:B------:R-:W3:Y:S02]  /*0630*/  FENCE.VIEW.ASYNC.S ;  /* 0x00000000000073c6 */ /* 0x000ee40000000000 */
[----:B---3--:R3:W4:Y:S08]  /*0640*/  SYNCS.EXCH.64 URZ, [UR4], UR8 ;  /* 0x0000000804ff75b2 */ /* 0x0087300008000100 */
[----:B------:R3:W1:Y:S01]  /*0650*/  SYNCS.EXCH.64 URZ, [UR4+0x40], UR6 ;  /* 0x0000400604ff75b2 */ /* 0x0006620008000100 */
        /* <DEDUP_REMOVED lines=13> */
[----:B------:R3:W1:Y:S02]  /*0730*/  SYNCS.EXCH.64 URZ, [UR4+0x78], UR6 ;  /* 0x0000780604ff75b2 */ /* 0x0006640008000100 */
[----:B---3--:R-:W-:Y:S01]  /*0740*/  NOP ;  /* 0x0000000000007918 */ /* 0x008fe20000000000 */
.L_x_9:
[----:B------:R-:W3:Y:S01]  /*0750*/  SHFL.IDX PT, R0, R91, RZ, 0x1f ;  /* 0x00001fff5b007589 */ /* 0x000ee200000e0000 */
[----:B------:R-:W-:Y:S01]  /*0760*/  NOP ;  /* 0x0000000000007918 */ /* 0x000fe20000000000 */
[----:B---3--:R-:W-:-:S13]  /*0770*/  ISETP.NE.AND P1, PT, R0, 0x1, PT ;  /* 0x000000010000780c */ /* 0x008fda0003f25270 */
        /* <DEDUP_REMOVED lines=13> */
[----:B---3--:R3:W1:Y:S08]  /*0850*/  SYNCS.EXCH.64 URZ, [UR4+0x80], UR8 ;  /* 0x0000800804ff75b2 */ /* 0x0086700008000100 */
[----:B------:R3:W1:Y:S01]  /*0860*/  SYNCS.EXCH.64 URZ, [UR4+0xa0], UR6 ;  /* 0x0000a00604ff75b2 */ /* 0x0006620008000100 */
[----:B------:R3:W1:Y:S01]  /*0870*/  SYNCS.EXCH.64 URZ, [UR4+0x88], UR8 ;  /* 0x0000880804ff75b2 */ /* 0x0006620008000100 */
[----:B------:R3:W1:Y:S01]  /*0880*/  SYNCS.EXCH.64 URZ, [UR4+0xa8], UR6 ;  /* 0x0000a80604ff75b2 */ /* 0x0006620008000100 */
[----:B------:R3:W1:Y:S01]  /*0890*/  SYNCS.EXCH.64 URZ, [UR4+0x90], UR8 ;  /* 0x0000900804ff75b2 */ /* 0x0006620008000100 */
[----:B------:R3:W1:Y:S01]  /*08a0*/  SYNCS.EXCH.64 URZ, [UR4+0xb0], UR6 ;  /* 0x0000b00604ff75b2 */ /* 0x0006620008000100 */
[----:B------:R3:W1:Y:S01]  /*08b0*/  SYNCS.EXCH.64 URZ, [UR4+0x98], UR8 ;  /* 0x0000980804ff75b2 */ /* 0x0006620008000100 */
[----:B------:R3:W1:Y:S01]  /*08c0*/  SYNCS.EXCH.64 URZ, [UR4+0xb8], UR6 ;  /* 0x0000b80604ff75b2 */ /* 0x0006620008000100 */
[----:B------:R-:W-:Y:S01]  /*08d0*/  NOP ;  /* 0x0000000000007918 */ /* 0x000fe20000000000 */
.L_x_10:
[----:B------:R-:W2:Y:S01]  /*08e0*/  SHFL.IDX PT, R0, R91, RZ, 0x1f ;  /* 0x00001fff5b007589 */ /* 0x000ea200000e0000 */
[----:B------:R-:W-:Y:S01]  /*08f0*/  NOP ;  /* 0x0000000000007918 */ /* 0x000fe20000000000 */
[----:B--2---:R-:W-:-:S13]  /*0900*/  ISETP.NE.AND P1, PT, R0, 0x3, PT ;  /* 0x000000030000780c */ /* 0x004fda0003f25270 */
[----:B------:R-:W-:Y:S05]  /*0910*/  @P1 BRA `(.L_x_11) ;  /* 0x00000000002c1947 */ /* 0x000fea0003800000 */
[----:B---3--:R-:W-:Y:S01]  /*0920*/  UMOV UR4, 0x400 ;  /* 0x0000040000047882 */ /* 0x008fe20000000000 */
[----:B------:R-:W-:Y:S01]  /*0930*/  UMOV UR5, 0x20 ;  /* 0x0000002000057882 */ /* 0x000fe20000000000 */
[----:B------:R-:W-:Y:S02]  /*0940*/  ULEA UR6, UR58, UR4, 0x18 ;  /* 0x000000043a067291 */ /* 0x000fe4000f8ec0ff */
[----:B------:R-:W-:-:S04]  /*0950*/  UIADD3 UR4, UPT, UPT, -UR5, 0x100000, URZ ;  /* 0x0010000005047890 */ /* 0x000fc8000fffe1ff */
[----:B------:R-:W-:Y:S02]  /*0960*/  USHF.L.U32 UR5, UR4, 0xb, URZ ;  /* 0x0000000b04057899 */ /* 0x000fe400080006ff */
[----:B------:R-:W-:Y:S01]  /*0970*/  USHF.L.U32 UR4, UR4, 0x1, URZ ;  /* 0x0000000104047899 */ /* 0x000fe200080006ff */
[----:B------:R-:W-:Y:S01]  /*0980*/  ELECT P1, URZ, PT ;  /* 0x0000000000ff782f */ /* 0x000fe20003820000 */
[----:B------:R-:W2:Y:S10]  /*0990*/  FENCE.VIEW.ASYNC.S ;  /* 0x00000000000073c6 */ /* 0x000eb40000000000 */
[----:B--2---:R2:W3:Y:S01]  /*09a0*/  SYNCS.EXCH.64 URZ, [UR6+0xc0], UR4 ;  /* 0x0000c00406ff75b2 */ /* 0x0044e20008000100 */
[----:B------:R2:W1:Y:S01]  /*09b0*/  SYNCS.EXCH.64 URZ, [UR6+0xc8], UR4 ;  /* 0x0000c80406ff75b2 */ /* 0x0004620008000100 */
[----:B------:R-:W-:Y:S01]  /*09c0*/  NOP ;  /* 0x0000000000007918 */ /* 0x000fe20000000000 */
.L_x_11:
[----:B------:R-:W4:Y:S01]  /*09d0*/  SHFL.IDX PT, R0, R91, RZ, 0x1f ;  /* 0x00001fff5b007589 */ /* 0x000f2200000e0000 */
[----:B------:R-:W-:Y:S01]  /*09e0*/  NOP ;  /* 0x0000000000007918 */ /* 0x000fe20000000000 */
[----:B----4-:R-:W-:-:S13]  /*09f0*/  ISETP.NE.AND P1, PT, R0, 0x4, PT ;  /* 0x000000040000780c */ /* 0x010fda0003f25270 */
[----:B------:R-:W-:Y:S05]  /*0a00*/  @P1 BRA `(.L_x_12) ;  /* 0x0000000000481947 */ /* 0x000fea0003800000 */
[----:B--23--:R-:W-:Y:S01]  /*0a10*/  UMOV UR4, 0x720 ;  /* 0x0000072000047882 */ /* 0x00cfe20000000000 */
[----:B------:R-:W-:Y:S01]  /*0a20*/  UMOV UR6, 0x400 ;  /* 0x0000040000067882 */ /* 0x000fe20000000000 */
[----:B------:R-:W-:Y:S01]  /*0a30*/  USEL UR4, UR4, 0x620, UP4 ;  /* 0x0000062004047887 */ /* 0x000fe2000a000000 */
        /* <DEDUP_REMOVED lines=9> */
[----:B------:R-:W2:Y:S02]  /*0ad0*/  FENCE.VIEW.ASYNC.S ;  /* 0x00000000000073c6 */ /* 0x000ea40000000000 */
[----:B--2---:R4:W2:Y:S08]  /*0ae0*/  SYNCS.EXCH.64 URZ, [UR6+0xd0], UR8 ;  /* 0x0000d00806ff75b2 */ /* 0x0048b00008000100 */
[----:B------:R4:W3:Y:S01]  /*0af0*/  SYNCS.EXCH.64 URZ, [UR6+0xe0], UR4 ;  /* 0x0000e00406ff75b2 */ /* 0x0008e20008000100 */
[----:B------:R4:W1:Y:S01]  /*0b00*/  SYNCS.EXCH.64 URZ, [UR6+0xd8], UR8 ;  /* 0x0000d80806ff75b2 */ /* 0x0008620008000100 */
[----:B------:R4:W1:Y:S02]  /*0b10*/  SYNCS.EXCH.64 URZ, [UR6+0xe8], UR4 ;  /* 0x0000e80406ff75b2 */ /* 0x0008640008000100 */
[----:B----4-:R-:W-:Y:S01]  /*0b20*/  NOP ;  /* 0x0000000000007918 */ /* 0x010fe20000000000 */
.L_x_12:
[----:B------:R-:W4:Y:S01]  /*0b30*/  SHFL.IDX PT, R0, R91, RZ, 0x1f ;  /* 0x00001fff5b007589 */ /* 0x000f2200000e0000 */
[----:B------:R-:W-:Y:S01]  /*0b40*/  NOP ;  /* 0x0000000000007918 */ /* 0x000fe20000000000 */
[----:B----4-:R-:W-:-:S13]  /*0b50*/  ISETP.NE.AND P1, PT, R0, 0x5, PT ;  /* 0x000000050000780c */ /* 0x010fda0003f25270 */
[----:B------:R-:W-:Y:S05]  /*0b60*/  @P1 BRA `(.L_x_13) ;  /* 0x0000000000541947 */ /* 0x000fea0003800000 */
[----:B--23--:R-:W-:Y:S01]  /*0b70*/  UMOV UR4, 0x400 ;  /* 0x0000040000047882 */ /* 0x00cfe20000000000 */
        /* <DEDUP_REMOVED lines=14> */
[----:B------:R4:W1:Y:S01]  /*0c60*/  SYNCS.EXCH.64 URZ, [UR4+0x118], UR8 ;  /* 0x0001180804ff75b2 */ /* 0x0008620008000100 */
[----:B------:R4:W1:Y:S01]  /*0c70*/  SYNCS.EXCH.64 URZ, [UR4+0x100], UR6 ;  /* 0x0001000604ff75b2 */ /* 0x0008620008000100 */
[----:B------:R4:W1:Y:S01]  /*0c80*/  SYNCS.EXCH.64 URZ, [UR4+0x120], UR8 ;  /* 0x0001200804ff75b2 */ /* 0x0008620008000100 */
[----:B------:R4:W1:Y:S01]  /*0c90*/  SYNCS.EXCH.64 URZ, [UR4+0x108], UR6 ;  /* 0x0001080604ff75b2 */ /* 0x0008620008000100 */
[----:B------:R4:W1:Y:S02]  /*0ca0*/  SYNCS.EXCH.64 URZ, [UR4+0x128], UR8 ;  /* 0x0001280804ff75b2 */ /* 0x0008640008000100 */
[----:B----4-:R-:W-:Y:S01]  /*0cb0*/  NOP ;  /* 0x0000000000007918 */ /* 0x010fe20000000000 */
.L_x_13:
[----:B------:R-:W4:Y:S01]  /*0cc0*/  SHFL.IDX PT, R0, R91, RZ, 0x1f ;  /* 0x00001fff5b007589 */ /* 0x000f2200000e0000 */
[----:B------:R-:W-:Y:S01]  /*0cd0*/  ISETP.NE.OR P0, PT, RZ, UR22, !P0 ;  /* 0x00000016ff007c0c */ /* 0x000fe2000c705670 */
[----:B------:R-:W-:Y:S01]  /*0ce0*/  NOP ;  /* 0x0000000000007918 */ /* 0x000fe20000000000 */
[----:B----4-:R-:W-:-:S13]  /*0cf0*/  ISETP.NE.AND P1, PT, R0, 0x3, PT ;  /* 0x000000030000780c */ /* 0x010fda0003f25270 */
[----:B------:R-:W-:Y:S05]  /*0d00*/  @P1 BRA `(.L_x_14) ;  /* 0x0000000000341947 */ /* 0x000fea0003800000 */
[----:B--23--:R-:W-:Y:S01]  /*0d10*/  UMOV UR4, 0x400 ;  /* 0x0000040000047882 */ /* 0x00cfe20000000000 */
[----:B------:R-:W-:Y:S01]  /*0d20*/  UMOV UR6, 0x20 ;  /* 0x0000002000067882 */ /* 0x000fe20000000000 */
[----:B------:R-:W-:Y:S02]  /*0d30*/  ULEA UR4, UR58, UR4, 0x18 ;  /* 0x000000043a047291 */ /* 0x000fe4000f8ec0ff */
[----:B------:R-:W-:-:S04]  /*0d40*/  UIADD3 UR6, UPT, UPT, -UR6, 0x100000, URZ ;  /* 0x0010000006067890 */ /* 0x000fc8000fffe1ff */
[----:B------:R-:W-:Y:S02]  /*0d50*/  USHF.L.U32 UR7, UR6, 0xb, URZ ;  /* 0x0000000b06077899 */ /* 0x000fe400080006ff */
[----:B------:R-:W-:Y:S01]  /*0d60*/  USHF.L.U32 UR6, UR6, 0x1, URZ ;  /* 0x0000000106067899 */ /* 0x000fe200080006ff */
[----:B------:R-:W-:Y:S01]  /*0d70*/  ELECT P1, URZ, PT ;  /* 0x0000000000ff782f */ /* 0x000fe20003820000 */
[----:B------:R-:W2:Y:S10]  /*0d80*/  FENCE.VIEW.ASYNC.S ;  /* 0x00000000000073c6 */ /* 0x000eb40000000000 */
[----:B--2---:R4:W2:Y:S01]  /*0d90*/  SYNCS.EXCH.64 URZ, [UR4+0x130], UR6 ;  /* 0x0001300604ff75b2 */ /* 0x0048a20008000100 */
[----:B------:R4:W3:Y:S01]  /*0da0*/  SYNCS.EXCH.64 URZ, [UR4+0x140], UR6 ;  /* 0x0001400604ff75b2 */ /* 0x0008e20008000100 */
[----:B------:R4:W1:Y:S01]  /*0db0*/  SYNCS.EXCH.64 URZ, [UR4+0x138], UR6 ;  /* 0x0001380604ff75b2 */ /* 0x0008620008000100 */
[----:B------:R4:W1:Y:S02]  /*0dc0*/  SYNCS.EXCH.64 URZ, [UR4+0x148], UR6 ;  /* 0x0001480604ff75b2 */ /* 0x0008640008000100 */
[----:B----4-:R-:W-:Y:S01]  /*0dd0*/  NOP ;  /* 0x0000000000007918 */ /* 0x010fe20000000000 */
.L_x_14:
[----:B------:R-:W-:Y:S01]  /*0de0*/  VOTEU.ALL UP0, P0 ;  /* 0x0000000000ff7886 */ /* 0x000fe20000000000 */
[----:B--23--:R-:W-:Y:S01]  /*0df0*/  UMOV UR4, 0x20 ;  /* 0x0000002000047882 */ /* 0x00cfe20000000000 */
[----:B------:R-:W2:Y:S01]  /*0e00*/  LDCU UR7, c[0x0][0x36c] ;  /* 0x00006d80ff0777ac */ /* 0x000ea20008000800 */
[----:B------:R-:W-:Y:S01]  /*0e10*/  NOP ;  /* 0x0000000000007918 */ /* 0x000fe20000000000 */
[----:B------:R-:W-:Y:S01]  /*0e20*/  LOP3.LUT R0, R99, 0x1f, RZ, 0xc0, !PT ;  /* 0x0000001f63007812 */ /* 0x000fe200078ec0ff */
[----:B------:R-:W-:Y:S01]  /*0e30*/  @!UP0 UMOV UR6, 0x400 ;  /* 0x0000040000068882 */ /* 0x000fe20000000000 */
[----:B------:R-:W-:-:S04]  /*0e40*/  @!UP0 UIADD3 UR4, UPT, UPT, -UR4, 0x100000, URZ ;  /* 0x0010000004048890 */ /* 0x000fc8000fffe1ff */
[----:B------:R-:W-:Y:S02]  /*0e50*/  @!UP0 USHF.L.U32 UR5, UR4, 0xb, URZ ;  /* 0x0000000b04058899 */ /* 0x000fe400080006ff */
[----:B------:R-:W-:Y:S02]  /*0e60*/  @!UP0 USHF.L.U32 UR4, UR4, 0x1, URZ ;  /* 0x0000000104048899 */ /* 0x000fe400080006ff */
[----:B------:R-:W-:Y:S01]  /*0e70*/  @!UP0 ULEA UR6, UR58, UR6, 0x18 ;  /* 0x000000063a068291 */ /* 0x000fe2000f8ec0ff */
[----:B------:R-:W-:Y:S01]  /*0e80*/  VOTEU.ALL UP0, P0 ;  /* 0x0000000000ff7886 */ /* 0x000fe20000000000 */
[----:B------:R-:W-:Y:S02]  /*0e90*/  UISETP.NE.AND UP5, UPT, UR22, URZ, UPT ;  /* 0x000000ff1600728c */ /* 0x000fe4000bfa5270 */
[----:B--2---:R-:W-:Y:S01]  /*0ea0*/  UISETP.EQ.U32.AND UP6, UPT, UR7, 0x1, UPT ;  /* 0x000000010700788c */ /* 0x004fe2000bfc2070 */
[----:B------:R-:W2:Y:S07]  /*0eb0*/  FENCE.VIEW.ASYNC.S ;  /* 0x00000000000073c6 */ /* 0x000eae0000000000 */
[----:B--2---:R2:W3:Y:S01]  /*0ec0*/  @!UP0 SYNCS.EXCH.64 URZ, [UR6+0x150], UR4 ;  /* 0x0001500406ff85b2 */ /* 0x0044e20008000100 */
[----:B------:R-:W-:Y:S05]  /*0ed0*/  BRA.U !UP6, `(.L_x_15) ;  /* 0x000000010e087547 */ /* 0x000fea000b800000 */
[----:B-1-3--:R-:W-:Y:S01]  /*0ee0*/  UCGABAR_ARV ;  /* 0x00000000000079c7 */ /* 0x00afe20008000000 */
[----:B------:R-:W-:Y:S05]  /*0ef0*/  BRA `(.L_x_16) ;  /* 0x0000000000047947 */ /* 0x000fea0003800000 */
.L_x_15:
[----:B-1-3--:R-:W-:Y:S01]  /*0f00*/  NOP ;  /* 0x0000000000007918 */ /* 0x00afe20000000000 */
.L_x_16:
[----:B------:R-:W1:Y:S01]  /*0f10*/  S2UR UR25, SR_CTAID.X ;  /* 0x00000000001979c3 */ /* 0x000e620000002500 */
[----:B------:R-:W-:-:S05]  /*0f20*/  CS2R.32 R3, SR_CgaSize ;  /* 0x0000000000037805 */ /* 0x000fca0000008a00 */
[----:B------:R-:W-:-:S05]  /*0f30*/  IMAD R3, R3, -0xa0, RZ ;  /* 0xffffff6003037824 */ /* 0x000fca00078e02ff */
[----:B--2---:R-:W-:-:S14]  /*0f40*/  R2UR UR5, R3 ;  /* 0x00000000030572ca */ /* 0x004fdc00000e0000 */
[----:B------:R-:W2:Y:S01]  /*0f50*/  LDCU UR5, c[0x0][UR5+0x2b0] ;  /* 0x00005600050577ac */ /* 0x000ea20008000800 */
[----:B------:R-:W-:-:S05]  /*0f60*/  CS2R.32 R3, SR_CgaSize ;  /* 0x0000000000037805 */ /* 0x000fca0000008a00 */
[----:B------:R-:W-:-:S05]  /*0f70*/  IMAD R3, R3, -0xa0, RZ ;  /* 0xffffff6003037824 */ /* 0x000fca00078e02ff */
[----:B------:R-:W-:-:S14]  /*0f80*/  R2UR UR4, R3 ;  /* 0x00000000030472ca */ /* 0x000fdc00000e0000 */
[----:B------:R-:W3:Y:S01]  /*0f90*/  LDCU UR4, c[0x0][UR4+0x2b4] ;  /* 0x00005680040477ac */ /* 0x000ee20008000800 */
[----:B------:R-:W4:Y:S01]  /*0fa0*/  S2UR UR32, SR_CTAID.Y ;  /* 0x00000000002079c3 */ /* 0x000f220000002600 */
[----:B------:R-:W-:-:S05]  /*0fb0*/  CS2R.32 R3, SR_CgaSize ;  /* 0x0000000000037805 */ /* 0x000fca0000008a00 */
[----:B------:R-:W-:-:S05]  /*0fc0*/  IMAD R3, R3, -0xa0, RZ ;  /* 0xffffff6003037824 */ /* 0x000fca00078e02ff */
[----:B------:R-:W-:-:S14]  /*0fd0*/  R2UR UR62, R3 ;  /* 0x00000000033e72ca */ /* 0x000fdc00000e0000 */
[----:B------:R-:W3:Y:S01]  /*0fe0*/  LDCU UR62, c[0x0][UR62+0x2a0] ;  /* 0x000054003e3e77ac */ /* 0x000ee20008000800 */
[----:B------:R-:W-:-:S05]  /*0ff0*/  CS2R.32 R3, SR_CgaSize ;  /* 0x0000000000037805 */ /* 0x000fca0000008a00 */
[----:B------:R-:W-:-:S05]  /*1000*/  IMAD R3, R3, -0xa0, RZ ;  /* 0xffffff6003037824 */ /* 0x000fca00078e02ff */
[----:B------:R-:W-:-:S14]  /*1010*/  R2UR UR59, R3 ;  /* 0x00000000033b72ca */ /* 0x000fdc00000e0000 */
[----:B------:R-:W3:Y:S01]  /*1020*/  LDCU UR59, c[0x0][UR59+0x2a4] ;  /* 0x000054803b3b77ac */ /* 0x000ee20008000800 */
[----:B------:R-:W-:Y:S01]  /*1030*/  UISETP.GT.U32.AND UP0, UPT, UR47, 0xffff, UPT ;  /* 0x0000ffff2f00788c */ /* 0x000fe2000bf04070 */
[----:B------:R-:W3:Y:S01]  /*1040*/  LDCU UR23, c[0x0][0xb24] ;  /* 0x00016480ff1777ac */ /* 0x000ee20008000800 */
[----:B------:R-:W3:Y:S01]  /*1050*/  LDCU UR45, c[0x0][0xb24] ;  /* 0x00016480ff2d77ac */ /* 0x000ee20008000800 */
[----:B-1----:R-:W-:Y:S01]  /*1060*/  I2FP.F32.U32 R3, UR25 ;  /* 0x0000001900037c45 */ /* 0x002fe20008201000 */
[----:B------:R-:W1:Y:S04]  /*1070*/  LDCU UR27, c[0x0][0xb30] ;  /* 0x00016600ff1b77ac */ /* 0x000e680008000800 */
[----:B--2---:R-:W-:Y:S01]  /*1080*/  FMUL R3, R3, UR5 ;  /* 0x0000000503037c20 */ /* 0x004fe20008400000 */
[----:B------:R-:W-:Y:S01]  /*1090*/  USEL UR5, UR47, 0xffff, !UP0 ;  /* 0x0000ffff2f057887 */ /* 0x000fe2000c000000 */
[----:B----4-:R-:W-:Y:S01]  /*10a0*/  I2FP.F32.U32 R2, UR32 ;  /* 0x0000002000027c45 */ /* 0x010fe20008201000 */
[----:B------:R-:W-:-:S03]  /*10b0*/  USHF.L.U32 UR28, UR58, 0xa, URZ ;  /* 0x0000000a3a1c7899 */ /* 0x000fc600080006ff */
[----:B------:R-:W2:Y:S01]  /*10c0*/  F2I.U32.TRUNC.NTZ R3, R3 ;  /* 0x0000000300037305 */ /* 0x000ea2000020f000 */
[----:B------:R-:W-:Y:S01]  /*10d0*/  ULOP3.LUT UR24, UR5, 0xffff, URZ, 0xc0, !UPT ;  /* 0x0000ffff05187892 */ /* 0x000fe2000f8ec0ff */
[----:B---3--:R-:W-:Y:S01]  /*10e0*/  FMUL R2, R2, UR4 ;  /* 0x0000000402027c20 */ /* 0x008fe20008400000 */
[----:B------:R-:W-:-:S05]  /*10f0*/  UMOV UR11, 0x55 ;  /* 0x00000055000b7882 */ /* 0x000fca0000000000 */
[----:B------:R-:W3:Y:S01]  /*1100*/  F2I.U32.TRUNC.NTZ R2, R2 ;  /* 0x0000000200027305 */ /* 0x000ee2000020f000 */
[----:B--2---:R-:W-:Y:S02]  /*1110*/  R2UR UR4, R3 ;  /* 0x00000000030472ca */ /* 0x004fe400000e0000 */
[----:B------:R-:W-:Y:S02]  /*1120*/  PRMT R3, RZ, 0x7610, R3 ;  /* 0x00007610ff037816 */ /* 0x000fe40000000003 */
[----:B---3--:R-:W-:Y:S02]  /*1130*/  R2UR UR6, R2 ;  /* 0x00000000020672ca */ /* 0x008fe400000e0000 */
[----:B------:R-:W-:-:S07]  /*1140*/  PRMT R2, RZ, 0x7610, R2 ;  /* 0x00007610ff027816 */ /* 0x000fce0000000002 */
[----:B------:R-:W-:-:S04]  /*1150*/  UIADD3 UR5, UPT, UPT, -UR4, URZ, URZ ;  /* 0x000000ff04057290 */ /* 0x000fc8000fffe1ff */
[----:B------:R-:W-:Y:S02]  /*1160*/  UIMAD UR62, UR62, UR5, UR25 ;  /* 0x000000053e3e72a4 */ /* 0x000fe4000f8e0219 */
[----:B------:R-:W-:-:S04]  /*1170*/  UIADD3 UR4, UPT, UPT, -UR6, URZ, URZ ;  /* 0x000000ff06047290 */ /* 0x000fc8000fffe1ff */
[----:B------:R-:W-:Y:S01]  /*1180*/  UIMAD UR59, UR59, UR4, UR32 ;  /* 0x000000043b3b72a4 */ /* 0x000fe2000f8e0220 */
[----:B-1----:R-:W-:Y:S11]  /*1190*/  BRA.U UP5, `(.L_x_17) ;  /* 0x00000001055c7547 */ /* 0x002ff6000b800000 */
[----:B------:R-:W-:Y:S02]  /*11a0*/  UISETP.GT.U32.AND UP0, UPT, UR62, 0x1, UPT ;  /* 0x000000013e00788c */ /* 0x000fe4000bf04070 */
[----:B------:R-:W-:Y:S02]  /*11b0*/  ULOP3.LUT UR10, UR62, 0xfffffffe, URZ, 0xc0, !UPT ;  /* 0xfffffffe3e0a7892 */ /* 0x000fe4000f8ec0ff */
[----:B------:R-:W-:Y:S02]  /*11c0*/  UISETP.NE.AND UP3, UPT, UR59, URZ, UP0 ;  /* 0x000000ff3b00728c */ /* 0x000fe40008765270 */
[----:B------:R-:W-:Y:S02]  /*11d0*/  UISETP.NE.AND UP2, UPT, UR59, 0x1, UP0 ;  /* 0x000000013b00788c */ /* 0x000fe40008745270 */
[----:B------:R-:W-:Y:S02]  /*11e0*/  UISETP.NE.AND UP1, UPT, UR59, 0x2, UP0 ;  /* 0x000000023b00788c */ /* 0x000fe40008725270 */
[----:B------:R-:W-:-:S02]  /*11f0*/  UISETP.NE.AND UP0, UPT, UR59, 0x3, UP0 ;  /* 0x000000033b00788c */ /* 0x000fc40008705270 */
[----:B------:R-:W-:Y:S02]  /*1200*/  USEL UR6, URZ, 0x1, UP3 ;  /* 0x00000001ff067887 */ /* 0x000fe40009800000 */
[----:B------:R-:W-:Y:S02]  /*1210*/  USEL UR5, URZ, 0x4, UP2 ;  /* 0x00000004ff057887 */ /* 0x000fe40009000000 */
[----:B------:R-:W-:Y:S02]  /*1220*/  USEL UR4, URZ, 0x10, UP1 ;  /* 0x00000010ff047887 */ /* 0x000fe40008800000 */
[----:B------:R-:W-:Y:S02]  /*1230*/  USEL UR9, URZ, 0x40, UP0 ;  /* 0x00000040ff097887 */ /* 0x000fe40008000000 */
[----:B------:R-:W-:Y:S02]  /*1240*/  USEL UR8, URZ, 0x2, UP3 ;  /* 0x00000002ff087887 */ /* 0x000fe40009800000 */
[----:B------:R-:W-:-:S02]  /*1250*/  UIADD3 UR4, UPT, UPT, UR4, UR5, UR6 ;  /* 0x0000000504047290 */ /* 0x000fc4000fffe006 */
[----:B------:R-:W-:Y:S02]  /*1260*/  USEL UR6, URZ, 0x20, UP1 ;  /* 0x00000020ff067887 */ /* 0x000fe40008800000 */
[----:B------:R-:W-:Y:S02]  /*1270*/  USEL UR7, URZ, 0x8, UP2 ;  /* 0x00000008ff077887 */ /* 0x000fe40009000000 */
[----:B------:R-:W-:Y:S02]  /*1280*/  UIADD3 UR5, UPT, UPT, UR8, UR9, UR4 ;  /* 0x0000000908057290 */ /* 0x000fe4000fffe004 */
[----:B------:R-:W-:Y:S02]  /*1290*/  ULEA UR4, UR59, UR10, 0x1 ;  /* 0x0000000a3b047291 */ /* 0x000fe4000f8e08ff */
[----:B------:R-:W-:Y:S02]  /*12a0*/  USEL UR8, URZ, 0x80, UP0 ;  /* 0x00000080ff087887 */ /* 0x000fe40008000000 */
[----:B------:R-:W-:-:S03]  /*12b0*/  UIADD3 UR5, UPT, UPT, UR6, UR7, UR5 ;  /* 0x0000000706057290 */ /* 0x000fc6000fffe005 */
[----:B------:R-:W-:Y:S01]  /*12c0*/  UMOV UR6, 0x3 ;  /* 0x0000000300067882 */ /* 0x000fe20000000000 */
[----:B------:R-:W-:Y:S02]  /*12d0*/  UIADD3 UR5, UPT, UPT, UR5, UR8, URZ ;  /* 0x0000000805057290 */ /* 0x000fe4000fffe0ff */
[----:B------:R-:W-:-:S04]  /*12e0*/  USHF.L.U32 UR4, UR6, UR4, URZ ;  /* 0x0000000406047299 */ /* 0x000fc800080006ff */
[----:B------:R-:W-:Y:S02]  /*12f0*/  MOV R3, UR5 ;  /* 0x0000000500037c02 */ /* 0x000fe40008000f00 */
[----:B------:R-:W-:-:S07]  /*1300*/  MOV R2, UR4 ;  /* 0x0000000400027c02 */ /* 0x000fce0008000f00 */
.L_x_17:
[----:B------:R-:W1:Y:S01]  /*1310*/  S2UR UR36, SR_CTAID.Z ;  /* 0x00000000002479c3 */ /* 0x000e620000002700 */
[----:B------:R-:W-:Y:S02]  /*1320*/  UISETP.GE.AND UP0, UPT, UR23, 0x1, UPT ;  /* 0x000000011700788c */ /* 0x000fe4000bf06270 */
[----:B------:R-:W-:Y:S02]  /*1330*/  UISETP.NE.AND UP3, UPT, UR22, 0x2, UPT ;  /* 0x000000021600788c */ /* 0x000fe4000bf65270 */
[----:B------:R-:W-:Y:S02]  /*1340*/  ULOP3.LUT UR28, UR28, 0x1800, URZ, 0xc0, !UPT ;  /* 0x000018001c1c7892 */ /* 0x000fe4000f8ec0ff */
[----:B------:R-:W-:Y:S01]  /*1350*/  USHF.L.U32 UR24, UR11, UR24, URZ ;  /* 0x000000180b187299 */ /* 0x000fe200080006ff */
[----:B------:R-:W-:Y:S02]  /*1360*/  UMOV UR20, UR25 ;  /* 0x0000001900147c82 */ /* 0x000fe40008000000 */
[----:B------:R-:W-:Y:S09]  /*1370*/  BRA.U !UP0, `(.L_x_18) ;  /* 0x0000000108d47547 */ /* 0x000ff2000b800000 */
[----:B------:R-:W2:Y:S01]  /*1380*/  LDCU.128 UR12, c[0x0][0xb10] ;  /* 0x00016200ff0c77ac */ /* 0x000ea20008000c00 */
[----:B------:R-:W3:Y:S01]  /*1390*/  LDCU UR6, c[0x0][0x370] ;  /* 0x00006e00ff0677ac */ /* 0x000ee20008000800 */
[----:B------:R-:W4:Y:S01]  /*13a0*/  LDCU UR5, c[0x0][0x374] ;  /* 0x00006e80ff0577ac */ /* 0x000f220008000800 */
[----:B------:R-:W1:Y:S01]  /*13b0*/  LDCU UR26, c[0x0][0xb0c] ;  /* 0x00016180ff1a77ac */ /* 0x000e620008000800 */
[----:B------:R-:W1:Y:S01]  /*13c0*/  LDCU UR4, c[0x0][0xb20] ;  /* 0x00016400ff0477ac */ /* 0x000e620008000800 */
[----:B------:R-:W1:Y:S01]  /*13d0*/  LDCU.64 UR8, c[0x0][0xb28] ;  /* 0x00016500ff0877ac */ /* 0x000e620008000a00 */
[----:B--2---:R-:W-:Y:S02]  /*13e0*/  UISETP.NE.AND UP0, UPT, UR14, 0x1, UPT ;  /* 0x000000010e00788c */ /* 0x004fe4000bf05270 */
[----:B----4-:R-:W-:Y:S02]  /*13f0*/  UIMAD.WIDE.U32 UR10, UR5, UR15, URZ ;  /* 0x0000000f050a72a5 */ /* 0x010fe4000f8e00ff */
[----:B---3--:R-:W-:-:S02]  /*1400*/  UIMAD.WIDE.U32 UR18, UR6, UR12, URZ ;  /* 0x0000000c061272a5 */ /* 0x008fc4000f8e00ff */
[----:B-1----:R-:W-:Y:S02]  /*1410*/  UISETP.NE.AND UP1, UPT, UR26, 0x1, UPT ;  /* 0x000000011a00788c */ /* 0x002fe4000bf25270 */
[----:B------:R-:W-:Y:S01]  /*1420*/  UISETP.NE.AND UP2, UPT, UR23, 0x1, UPT ;  /* 0x000000011700788c */ /* 0x000fe2000bf45270 */
[----:B------:R-:W-:Y:S02]  /*1430*/  UMOV UR10, UR11 ;  /* 0x0000000b000a7c82 */ /* 0x000fe40008000000 */
[----:B------:R-:W-:Y:S01]  /*1440*/  UMOV UR18, UR19 ;  /* 0x0000001300127c82 */ /* 0x000fe20008000000 */
[----:B------:R-:W-:Y:S02]  /*1450*/  @UP0 USHF.R.U32.HI UR5, URZ, UR4, UR10 ;  /* 0x00000004ff050299 */ /* 0x000fe4000801160a */
[----:B------:R-:W-:Y:S02]  /*1460*/  UIMAD.WIDE.U32 UR20, UR32, UR15, URZ ;  /* 0x0000000f201472a5 */ /* 0x000fe4000f8e00ff */
[----:B------:R-:W-:-:S02]  /*1470*/  UIMAD.WIDE.U32 UR10, UR5, UR8, URZ ;  /* 0x00000008050a72a5 */ /* 0x000fc4000f8e00ff */
[----:B------:R-:W-:Y:S02]  /*1480*/  @UP1 USHF.R.U32.HI UR6, URZ, UR13, UR18 ;  /* 0x0000000dff061299 */ /* 0x000fe40008011612 */
[----:B------:R-:W-:Y:S02]  /*1490*/  UIMAD.WIDE.U32 UR16, UR25, UR12, URZ ;  /* 0x0000000c191072a5 */ /* 0x000fe4000f8e00ff */
[----:B------:R-:W-:Y:S01]  /*14a0*/  UIMAD.WIDE.U32 UR18, UR6, UR8, URZ ;  /* 0x00000008061272a5 */ /* 0x000fe2000f8e00ff */
[----:B------:R-:W-:Y:S01]  /*14b0*/  UMOV UR20, UR21 ;  /* 0x0000001500147c82 */ /* 0x000fe20008000000 */
[----:B------:R-:W-:Y:S01]  /*14c0*/  UMOV UR10, UR11 ;  /* 0x0000000b000a7c82 */ /* 0x000fe20008000000 */
[----:B------:R-:W-:Y:S02]  /*14d0*/  USHF.R.U32.HI UR20, URZ, UR4, UR20 ;  /* 0x00000004ff147299 */ /* 0x000fe40008011614 */
[----:B------:R-:W-:Y:S02]  /*14e0*/  @UP2 USHF.R.U32.HI UR5, URZ, UR9, UR10 ;  /* 0x00000009ff052299 */ /* 0x000fe4000801160a */
[----:B------:R-:W-:Y:S01]  /*14f0*/  UMOV UR7, UR19 ;  /* 0x0000001300077c82 */ /* 0x000fe20008000000 */
[----:B------:R-:W-:Y:S01]  /*1500*/  UMOV UR16, UR17 ;  /* 0x0000001100107c82 */ /* 0x000fe20008000000 */
[----:B------:R-:W-:-:S02]  /*1510*/  @UP2 USHF.R.U32.HI UR6, URZ, UR9, UR7 ;  /* 0x00000009ff062299 */ /* 0x000fc40008011607 */
[----:B------:R-:W-:Y:S02]  /*1520*/  USHF.R.U32.HI UR16, URZ, UR13, UR16 ;  /* 0x0000000dff107299 */ /* 0x000fe40008011610 */
[----:B------:R-:W-:Y:S02]  /*1530*/  USEL UR4, UR32, UR20, !UP0 ;  /* 0x0000001420047287 */ /* 0x000fe4000c000000 */
[----:B------:R-:W-:Y:S02]  /*1540*/  UIMAD UR7, UR5, UR23, URZ ;  /* 0x00000017050772a4 */ /* 0x000fe4000f8e02ff */
[----:B------:R-:W-:Y:S02]  /*1550*/  USEL UR5, UR25, UR16, !UP1 ;  /* 0x0000001019057287 */ /* 0x000fe4000c800000 */
[----:B------:R-:W-:Y:S02]  /*1560*/  UIMAD UR12, UR6, UR23, URZ ;  /* 0x00000017060c72a4 */ /* 0x000fe4000f8e02ff */
[----:B------:R-:W-:-:S02]  /*1570*/  UISETP.GE.AND UP0, UPT, UR4, UR7, UPT ;  /* 0x000000070400728c */ /* 0x000fc4000bf06270 */
[----:B------:R-:W-:Y:S02]  /*1580*/  UIMAD.WIDE.U32 UR10, UR4, UR8, URZ ;  /* 0x00000008040a72a5 */ /* 0x000fe4000f8e00ff */
[----:B------:R-:W-:Y:S02]  /*1590*/  UISETP.GE.OR UP0, UPT, UR5, UR12, UP0 ;  /* 0x0000000c0500728c */ /* 0x000fe40008706670 */
[----:B------:R-:W-:Y:S02]  /*15a0*/  UIMAD.WIDE.U32 UR12, UR5, UR8, URZ ;  /* 0x00000008050c72a5 */ /* 0x000fe4000f8e00ff */
[----:B------:R-:W-:Y:S01]  /*15b0*/  UIADD3 UR10, UPT, UPT, -UR4, URZ, URZ ;  /* 0x000000ff040a7290 */ /* 0x000fe2000fffe1ff */
[----:B------:R-:W-:Y:S01]  /*15c0*/  UMOV UR8, UR11 ;  /* 0x0000000b00087c82 */ /* 0x000fe20008000000 */
[----:B------:R-:W-:Y:S02]  /*15d0*/  UIADD3 UR20, UPT, UPT, -UR5, URZ, URZ ;  /* 0x000000ff05147290 */ /* 0x000fe4000fffe1ff */
[----:B------:R-:W-:-:S03]  /*15e0*/  USHF.R.U32.HI UR8, URZ, UR9, UR8 ;  /* 0x00000009ff087299 */ /* 0x000fc60008011608 */
[----:B------:R-:W-:Y:S01]  /*15f0*/  @!UP0 UMOV UR7, UR13 ;  /* 0x0000000d00078c82 */ /* 0x000fe20008000000 */
[----:B------:R-:W-:Y:S02]  /*1600*/  UIMAD UR32, UR14, UR10, UR32 ;  /* 0x0000000a0e2072a4 */ /* 0x000fe4000f8e0220 */
[----:B------:R-:W-:Y:S02]  /*1610*/  USEL UR8, UR4, UR8, !UP2 ;  /* 0x0000000804087287 */ /* 0x000fe4000d000000 */
[----:B------:R-:W-:Y:S02]  /*1620*/  @!UP0 USHF.R.U32.HI UR7, URZ, UR9, UR7 ;  /* 0x00000009ff078299 */ /* 0x000fe40008011607 */
[----:B------:R-:W-:Y:S02]  /*1630*/  UIADD3 UR9, UPT, UPT, -UR8, URZ, URZ ;  /* 0x000000ff08097290 */ /* 0x000fe4000fffe1ff */
[----:B------:R-:W-:Y:S02]  /*1640*/  @!UP0 USEL UR7, UR5, UR7, !UP2 ;  /* 0x0000000705078287 */ /* 0x000fe4000d000000 */
[----:B------:R-:W-:-:S02]  /*1650*/  UIMAD UR9, UR23, UR9, UR4 ;  /* 0x00000009170972a4 */ /* 0x000fc4000f8e0204 */
[----:B------:R-:W-:Y:S02]  /*1660*/  @!UP0 UIADD3 UR8, UPT, UPT, UR8, -UR7, URZ ;  /* 0x8000000708088290 */ /* 0x000fe4000fffe0ff */
[----:B------:R-:W-:Y:S02]  /*1670*/  @!UP0 UIMAD UR6, UR9, UR6, UR7 ;  /* 0x00000006090682a4 */ /* 0x000fe4000f8e0207 */
[----:B------:R-:W-:Y:S02]  /*1680*/  @!UP0 UIMAD UR4, UR8, UR23, UR5 ;  /* 0x00000017080482a4 */ /* 0x000fe4000f8e0205 */
[----:B------:R-:W-:Y:S02]  /*1690*/  UIMAD UR20, UR26, UR20, UR25 ;  /* 0x000000141a1472a4 */ /* 0x000fe4000f8e0219 */
[----:B------:R-:W-:Y:S01]  /*16a0*/  UIMAD UR32, UR4, UR14, UR32 ;  /* 0x0000000e042072a4 */ /* 0x000fe2000f8e0220 */
[----:B------:R-:W-:Y:S02]  /*16b0*/  @!UP0 UMOV UR5, UR6 ;  /* 0x0000000600058c82 */ /* 0x000fe40008000000 */
[----:B------:R-:W-:-:S12]  /*16c0*/  UIMAD UR20, UR5, UR26, UR20 ;  /* 0x0000001a051472a4 */ /* 0x000fd8000f8e0214 */
.L_x_18:
[----:B------:R-:W-:-:S09]  /*16d0*/  UISETP.NE.AND UP0, UPT, UR27, 0x1, UPT ;  /* 0x000000011b00788c */ /* 0x000fd2000bf05270 */
[----:B------:R-:W-:Y:S05]  /*16e0*/  BRA.U UP0, `(.L_x_19) ;  /* 0x0000000100447547 */ /* 0x000fea000b800000 */
[----:B------:R-:W2:Y:S01]  /*16f0*/  LDCU.128 UR8, c[0x0][0xb10] ;  /* 0x00016200ff0877ac */ /* 0x000ea20008000c00 */
[----:B------:R-:W3:Y:S01]  /*1700*/  LDCU UR12, c[0x0][0xb0c] ;  /* 0x00016180ff0c77ac */ /* 0x000ee20008000800 */
[----:B------:R-:W4:Y:S01]  /*1710*/  LDCU UR13, c[0x0][0xb20] ;  /* 0x00016400ff0d77ac */ /* 0x000f220008000800 */
[----:B--2---:R-:W-:Y:S02]  /*1720*/  UIMAD.WIDE.U32 UR6, UR20, UR8, URZ ;  /* 0x00000008140672a5 */ /* 0x004fe4000f8e00ff */
[----:B------:R-:W-:Y:S02]  /*1730*/  UIMAD.WIDE.U32 UR4, UR32, UR11, URZ ;  /* 0x0000000b200472a5 */ /* 0x000fe4000f8e00ff */
[----:B---3--:R-:W-:Y:S02]  /*1740*/  UISETP.NE.AND UP1, UPT, UR12, 0x1, UPT ;  /* 0x000000010c00788c */ /* 0x008fe4000bf25270 */
[----:B------:R-:W-:Y:S01]  /*1750*/  UISETP.NE.AND UP0, UPT, UR10, 0x1, UPT ;  /* 0x000000010a00788c */ /* 0x000fe2000bf05270 */
[----:B------:R-:W-:-:S02]  /*1760*/  UMOV UR6, UR7 ;  /* 0x0000000700067c82 */ /* 0x000fc40008000000 */
[----:B------:R-:W-:Y:S01]  /*1770*/  UMOV UR4, UR5 ;  /* 0x0000000500047c82 */ /* 0x000fe20008000000 */
[----:B------:R-:W-:Y:S02]  /*1780*/  USHF.R.U32.HI UR6, URZ, UR9, UR6 ;  /* 0x00000009ff067299 */ /* 0x000fe40008011606 */
[----:B----4-:R-:W-:Y:S02]  /*1790*/  USHF.R.U32.HI UR4, URZ, UR13, UR4 ;  /* 0x0000000dff047299 */ /* 0x010fe40008011604 */
[----:B------:R-:W-:Y:S02]  /*17a0*/  USEL UR5, UR20, UR6, !UP1 ;  /* 0x0000000614057287 */ /* 0x000fe4000c800000 */
[----:B------:R-:W-:-:S04]  /*17b0*/  USEL UR4, UR32, UR4, !UP0 ;  /* 0x0000000420047287 */ /* 0x000fc8000c000000 */
[----:B------:R-:W-:Y:S02]  /*17c0*/  UIADD3 UR6, UPT, UPT, -UR4, UR5, URZ ;  /* 0x0000000504067290 */ /* 0x000fe4000fffe1ff */
[----:B------:R-:W-:Y:S02]  /*17d0*/  UIADD3 UR4, UPT, UPT, UR4, -UR5, URZ ;  /* 0x8000000504047290 */ /* 0x000fe4000fffe0ff */
[----:B------:R-:W-:Y:S02]  /*17e0*/  UIMAD UR32, UR6, UR10, UR32 ;  /* 0x0000000a062072a4 */ /* 0x000fe4000f8e0220 */
[----:B------:R-:W-:-:S12]  /*17f0*/  UIMAD UR20, UR4, UR12, UR20 ;  /* 0x0000000c041472a4 */ /* 0x000fd8000f8e0214 */
.L_x_19:
[----:B------:R-:W-:Y:S05]  /*1800*/  BRA.U !UP6, `(.L_x_20) ;  /* 0x000000010e0c7547 */ /* 0x000fea000b800000 */
[----:B------:R-:W-:Y:S01]  /*1810*/  UCGABAR_WAIT ;  /* 0x0000000000007dc7 */ /* 0x000fe20008000000 */
[----:B------:R-:W-:Y:S01]  /*1820*/  CCTL.IVALL ;  /* 0x00000000ff00798f */ /* 0x000fe20002000000 */
[----:B------:R-:W-:Y:S05]  /*1830*/  BRA `(.L_x_21) ;  /* 0x0000000000047947 */ /* 0x000fea0003800000 */
.L_x_20:
[----:B------:R-:W-:Y:S06]  /*1840*/  BAR.SYNC.DEFER_BLOCKING 0x0 ;  /* 0x0000000000007b1d */ /* 0x000fec0000010000 */
.L_x_21:
[----:B------:R-:W-:Y:S05]  /*1850*/  BRA.U UP3, `(.L_x_22) ;  /* 0x0000001503687547 */ /* 0x000fea000b800000 */
[----:B------:R-:W2:Y:S01]  /*1860*/  LDCU UR6, c[0x0][0x38c] ;  /* 0x00007180ff0677ac */ /* 0x000ea20008000800 */
[----:B------:R-:W-:Y:S01]  /*1870*/  PLOP3.LUT P1, PT, PT, PT, UP4, 0x80, 0x8 ;  /* 0x000000000008781c */ /* 0x000fe20003f2f048 */
[----:B------:R-:W-:Y:S01]  /*1880*/  IMAD.MOV.U32 R12, RZ, RZ, 0x1 ;  /* 0x00000001ff0c7424 */ /* 0x000fe200078e00ff */
[----:B------:R-:W-:Y:S01]  /*1890*/  ISETP.NE.AND P2, PT, R0, RZ, P3 ;  /* 0x000000ff0000720c */ /* 0x000fe20001f45270 */
[----:B------:R-:W-:Y:S01]  /*18a0*/  USHF.L.U32 UR7, UR25, 0x6, URZ ;  /* 0x0000000619077899 */ /* 0x000fe200080006ff */
[----:B------:R-:W-:Y:S01]  /*18b0*/  PLOP3.LUT P1, PT, P1, PT, PT, 0x8, 0x80 ;  /* 0x000000000080781c */ /* 0x000fe20000f2e170 */
[----:B------:R-:W-:Y:S01]  /*18c0*/  UMOV UR13, 0x400 ;  /* 0x00000400000d7882 */ /* 0x000fe20000000000 */
[----:B------:R-:W-:Y:S01]  /*18d0*/  USHF.L.U32 UR46, UR25, 0x7, URZ ;  /* 0x00000007192e7899 */ /* 0x000fe200080006ff */
[----:B------:R-:W-:Y:S01]  /*18e0*/  CS2R R10, SRZ ;  /* 0x00000000000a7805 */ /* 0x000fe2000001ff00 */
[----:B------:R-:W-:Y:S01]  /*18f0*/  UISETP.NE.AND UP1, UPT, UR22, URZ, UPT ;  /* 0x000000ff1600728c */ /* 0x000fe2000bf25270 */
[----:B------:R-:W-:Y:S01]  /*1900*/  IMAD.MOV.U32 R9, RZ, RZ, RZ ;  /* 0x000000ffff097224 */ /* 0x000fe200078e00ff */
[----:B------:R-:W-:Y:S01]  /*1910*/  ULEA UR13, UR58, UR13, 0x18 ;  /* 0x0000000d3a0d7291 */ /* 0x000fe2000f8ec0ff */
[----:B------:R-:W-:Y:S01]  /*1920*/  IMAD.MOV.U32 R8, RZ, RZ, 0x1 ;  /* 0x00000001ff087424 */ /* 0x000fe200078e00ff */
[----:B------:R-:W3:Y:S01]  /*1930*/  LDCU UR39, c[0x0][0x370] ;  /* 0x00006e00ff2777ac */ /* 0x000ee20008000800 */
[----:B------:R-:W4:Y:S01]  /*1940*/  LDCU.64 UR26, c[0x0][0x348] ;  /* 0x00006900ff1a77ac */ /* 0x000f220008000a00 */
[----:B--2---:R-:W-:-:S02]  /*1950*/  UIADD3 UR5, UPT, UPT, UR6, 0x7f, URZ ;  /* 0x0000007f06057890 */ /* 0x004fc4000fffe0ff */
[----:B------:R-:W-:Y:S02]  /*1960*/  UIADD3 UR47, UPT, UPT, UR6, 0xfe, URZ ;  /* 0x000000fe062f7890 */ /* 0x000fe4000fffe0ff */
[----:B------:R-:W-:Y:S01]  /*1970*/  USHF.R.S32.HI UR4, URZ, 0x1f, UR5 ;  /* 0x0000001fff047899 */ /* 0x000fe20008011405 */
[----:B------:R-:W2:Y:S03]  /*1980*/  LDCU UR38, c[0x0][0x374] ;  /* 0x00006e80ff2677ac */ /* 0x000ea60008000800 */
[----:B------:R-:W-:Y:S02]  /*1990*/  ULEA.HI UR4, UR4, UR5, URZ, 0x7 ;  /* 0x0000000504047291 */ /* 0x000fe4000f8f38ff */
[----:B------:R-:W-:Y:S02]  /*19a0*/  UIADD3 UR5, UPT, UPT, UR6, -0x1, URZ ;  /* 0xffffffff06057890 */ /* 0x000fe4000fffe0ff */
[----:B------:R-:W-:-:S02]  /*19b0*/  USHF.R.S32.HI UR41, URZ, 0x7, UR4 ;  /* 0x00000007ff297899 */ /* 0x000fc40008011404 */
[----:B------:R-:W-:Y:S02]  /*19c0*/  UISETP.GE.U32.AND UP2, UPT, UR5, -0xff, UPT ;  /* 0xffffff010500788c */ /* 0x000fe4000bf46070 */
[----:B------:R-:W-:Y:S02]  /*19d0*/  UISETP.LT.U32.AND UP0, UPT, UR41, 0x8, UPT ;  /* 0x000000082900788c */ /* 0x000fe4000bf01070 */
[----:B------:R-:W-:Y:S02]  /*19e0*/  ULOP3.LUT UR5, UR7, 0x40, URZ, 0xc0, !UPT ;  /* 0x0000004007057892 */ /* 0x000fe4000f8ec0ff */
[----:B------:R-:W-:Y:S02]  /*19f0*/  USEL UR40, UR41, 0x8, UP0 ;  /* 0x0000000829287887 */ /* 0x000fe40008000000 */
[----:B------:R-:W-:Y:S02]  /*1a00*/  ULOP3.LUT UR46, UR46, 0x80, URZ, 0xc0, !UPT ;  /* 0x000000802e2e7892 */ /* 0x000fe4000f8ec0ff */
[----:B------:R-:W-:-:S02]  /*1a10*/  UIADD3 UR4, UPT, UPT, UR40, -0x1, URZ ;  /* 0xffffffff28047890 */ /* 0x000fc4000fffe0ff */
[----:B------:R-:W-:Y:S02]  /*1a20*/  @UP2 UIADD3 UR4, UPT, UPT, UR40, URZ, URZ ;  /* 0x000000ff28042290 */ /* 0x000fe4000fffe0ff */
[----:B------:R-:W-:Y:S02]  /*1a30*/  USEL UR21, UR53, 0x2, UP1 ;  /* 0x0000000235157887 */ /* 0x000fe40008800000 */
[----:B------:R-:W-:Y:S02]  /*1a40*/  UIADD3 UR30, UPT, UPT, UR13, 0x6300, UR28 ;  /* 0x000063000d1e7890 */ /* 0x000fe4000fffe01c */
[----:B------:R-:W-:Y:S02]  /*1a50*/  ULEA.HI UR43, UR28, UR5, URZ, 0x19 ;  /* 0x000000051c2b7291 */ /* 0x000fe4000f8fc8ff */
[----:B------:R-:W-:Y:S02]  /*1a60*/  UIADD3 UR44, UPT, UPT, UR41, -UR40, URZ ;  /* 0x80000028292c7290 */ /* 0x000fe4000fffe0ff */
[----:B------:R-:W-:-:S02]  /*1a70*/  UIADD3 UR29, UPT, UPT, UR4, 0x1, URZ ;  /* 0x00000001041d7890 */ /* 0x000fc4000fffe0ff */
[----:B------:R-:W-:Y:S01]  /*1a80*/  UIADD3 UR42, UPT, UPT, -UR4, URZ, URZ ;  /* 0x000000ff042a7290 */ /* 0x000fe2000fffe1ff */
[----:B--234-:R-:W-:-:S11]  /*1a90*/  UMOV UR6, URZ ;  /* 0x000000ff00067c82 */ /* 0x01cfd60008000000 */
.L_x_42:
[----:B------:R-:W-:-:S09]  /*1aa0*/  UISETP.NE.AND UP0, UPT, UR58, URZ, UPT ;  /* 0x000000ff3a00728c */ /* 0x000fd2000bf05270 */
[----:B-1----:R-:W-:Y:S05]  /*1ab0*/  BRA.U UP0, `(.L_x_23) ;  /* 0x0000000100287547 */ /* 0x002fea000b800000 */
[----:B------:R-:W-:Y:S02]  /*1ac0*/  LEA R0, R9, UR13, 0x3 ;  /* 0x0000000d09007c11 */ /* 0x000fe4000f8e18ff */
[----:B------:R-:W-:-:S04]  /*1ad0*/  SHF.L.U32 R3, R8, 0x1f, RZ ;  /* 0x0000001f08037819 */ /* 0x000fc800000006ff */
[----:B------:R-:W2:Y:S02]  /*1ae0*/  SYNCS.PHASECHK.TRANS64.TRYWAIT P0, [R0+URZ+0x140], R3 ;  /* 0x00014003000075a7 */ /* 0x000ea400080011ff */
[----:B--2---:R-:W-:Y:S05]  /*1af0*/  @!P0 BRA `(.L_x_24) ;  /* 0x0000008400a08947 */ /* 0x004fea0003800000 */
.L_x_147:
[----:B------:R3:W-:Y:S01]  /*1b00*/  SYNCS.ARRIVE.TRANS64.A1T0 RZ, [R0+URZ+0x130], RZ ;  /* 0x000130ff00ff79a7 */ /* 0x0007e200081000ff */
[----:B------:R-:W-:-:S05]  /*1b10*/  VIADD R9, R9, 0x1 ;  /* 0x0000000109097836 */ /* 0x000fca0000000000 */
[----:B------:R-:W-:-:S04]  /*1b20*/  ISETP.NE.AND P0, PT, R9, 0x2, PT ;  /* 0x000000020900780c */ /* 0x000fc80003f05270 */
[----:B--2---:R-:W-:Y:S02]  /*1b30*/  SEL R3, RZ, 0x1, P0 ;  /* 0x00000001ff037807 */ /* 0x004fe40000000000 */
[----:B------:R-:W-:Y:S02]  /*1b40*/  SEL R9, R9, RZ, P0 ;  /* 0x000000ff09097207 */ /* 0x000fe40000000000 */
[----:B------:R-:W-:-:S07]  /*1b50*/  LOP3.LUT R8, R8, R3, RZ, 0x3c, !PT ;  /* 0x0000000308087212 */ /* 0x000fce00078e3cff */
.L_x_23:
[----:B------:R-:W-:Y:S01]  /*1b60*/  ULEA UR4, UR6, UR13, 0x3 ;  /* 0x0000000d06047291 */ /* 0x000fe2000f8e18ff */
[----:B---3--:R-:W-:Y:S01]  /*1b70*/  SHF.L.U32 R0, R12, 0x1f, RZ ;  /* 0x0000001f0c007819 */ /* 0x008fe200000006ff */
[----:B------:R-:W-:Y:S02]  /*1b80*/  UISETP.GE.U32.AND UP0, UPT, UR47, 0xff, UPT ;  /* 0x000000ff2f00788c */ /* 0x000fe4000bf06070 */
[----:B------:R-:W-:Y:S01]  /*1b90*/  ULEA UR11, UR32, UR46, 0x8 ;  /* 0x0000002e200b7291 */ /* 0x000fe2000f8e40ff */
[----:B------:R-:W-:-:S04]  /*1ba0*/  UMOV UR7, URZ ;  /* 0x000000ff00077c82 */ /* 0x000fc80008000000 */
[----:B------:R2:W3:Y:S01]  /*1bb0*/  SYNCS.PHASECHK.TRANS64.TRYWAIT P0, [UR4+0x40], R0 ;  /* 0x00004000ff0075a7 */ /* 0x0004e20008001104 */
[----:B------:R-:W-:-:S04]  /*1bc0*/  ULEA.HI UR4, UR20, UR20, URZ, 0x1 ;  /* 0x0000001414047291 */ /* 0x000fc8000f8f08ff */
[----:B------:R-:W-:-:S04]  /*1bd0*/  USHF.L.U32 UR4, UR4, 0x6, URZ ;  /* 0x0000000604047899 */ /* 0x000fc800080006ff */
[----:B------:R-:W-:-:S04]  /*1be0*/  ULOP3.LUT UR35, UR4, 0xffffff80, URZ, 0xc0, !UPT ;  /* 0xffffff8004237892 */ /* 0x000fc8000f8ec0ff */
[----:B------:R-:W-:Y:S01]  /*1bf0*/  UIADD3 UR35, UPT, UPT, UR43, UR35, URZ ;  /* 0x000000232b237290 */ /* 0x000fe2000fffe0ff */
[----:B------:R-:W-:Y:S11]  /*1c00*/  BRA.U !UP0, `(.L_x_25) ;  /* 0x0000000108c47547 */ /* 0x000ff6000b800000 */
[----:B------:R-:W-:Y:S01]  /*1c10*/  UMOV UR16, UR42 ;  /* 0x0000002a00107c82 */ /* 0x000fe20008000000 */
[----:B------:R-:W-:Y:S01]  /*1c20*/  UMOV UR4, UR6 ;  /* 0x0000000600047c82 */ /* 0x000fe20008000000 */
[----:B------:R-:W-:-:S05]  /*1c30*/  UMOV UR34, URZ ;  /* 0x000000ff00227c82 */ /* 0x000fca0008000000 */
.L_x_31:
[----:B------:R-:W-:Y:S01]  /*1c40*/  ULEA UR33, UR4, UR13, 0x3 ;  /* 0x0000000d04217291 */ /* 0x000fe2000f8e18ff */
[----:B------:R-:W-:Y:S01]  /*1c50*/  @P3 MOV R2, 0xc000 ;  /* 0x0000c00000023802 */ /* 0x000fe20000000f00 */
[----:B-1-34-:R-:W-:Y:S10]  /*1c60*/  @P0 BRA `(.L_x_26) ;  /* 0x00000000000c0947 */ /* 0x01aff40003800000 */
[----:B------:R-:W-:-:S04]  /*1c70*/  SHF.L.U32 R3, R12, 0x1f, RZ ;  /* 0x0000001f0c037819 */ /* 0x000fc800000006ff */
[----:B------:R-:W3:Y:S02]  /*1c80*/  SYNCS.PHASECHK.TRANS64.TRYWAIT P0, [UR33+0x40], R3 ;  /* 0x00004003ff0075a7 */ /* 0x000ee40008001121 */
[----:B---3--:R-:W-:Y:S05]  /*1c90*/  @!P0 BRA `(.L_x_27) ;  /* 0x00000084004c8947 */ /* 0x008fea0003800000 */
.L_x_26:
[----:B------:R3:W-:Y:S01]  /*1ca0*/  @P3 SYNCS.ARRIVE.TRANS64 RZ, [UR33], R2 ;  /* 0x00000002ffff39a7 */ /* 0x0007e20008000021 */
[----:B------:R-:W-:Y:S02]  /*1cb0*/  ULOP3.LUT UR5, UR21, 0x2, URZ, 0xfc, !UPT ;  /* 0x0000000215057892 */ /* 0x000fe4000f8efcff */
[----:B------:R-:W-:Y:S02]  /*1cc0*/  UIADD3 UR16, UPT, UPT, UR16, 0x1, URZ ;  /* 0x0000000110107890 */ /* 0x000fe4000fffe0ff */
[----:B------:R-:W-:Y:S02]  /*1cd0*/  UISETP.NE.AND UP0, UPT, UR5, 0x2, UPT ;  /* 0x000000020500788c */ /* 0x000fe4000bf05270 */
[----:B------:R-:W-:-:S07]  /*1ce0*/  UISETP.NE.AND UP2, UPT, UR16, 0x1, UPT ;  /* 0x000000011000788c */ /* 0x000fce000bf45270 */
[----:B------:R-:W-:Y:S05]  /*1cf0*/  BRA.U UP0, `(.L_x_28) ;  /* 0x0000000100047547 */ /* 0x000fea000b800000 */
[----:B-1----:R-:W-:Y:S05]  /*1d00*/  BPT.TRAP 0x1 ;  /* 0x000000040000795c */ /* 0x002fea0000300000 */
.L_x_28:
[----:B------:R-:W-:Y:S04]  /*1d10*/  BSSY.RECONVERGENT B0, `(.L_x_29) ;  /* 0x0000003000007945 */ /* 0x000fe80003800200 */
[----:B------:R-:W-:Y:S05]  /*1d20*/  @!P2 BRA `(.L_x_30) ;  /* 0x000000000004a947 */ /* 0x000fea0003800000 */
[----:B-1----:R-:W-:Y:S05]  /*1d30*/  BPT.TRAP 0x1 ;  /* 0x000000040000795c */ /* 0x002fea0000300000 */
.L_x_30:
[----:B-1----:R-:W-:Y:S05]  /*1d40*/  BSYNC.RECONVERGENT B0 ;  /* 0x0000000000007941 */ /* 0x002fea0003800200 */
.L_x_29:
[----:B------:R-:W-:Y:S02]  /*1d50*/  UIADD3 UR5, UPT, UPT, UR4, 0x1, URZ ;  /* 0x0000000104057890 */ /* 0x000fe4000fffe0ff */
[----:B------:R-:W-:Y:S02]  /*1d60*/  ULEA UR32, UR4, UR28, 0xd ;  /* 0x0000001c04207291 */ /* 0x000fe4000f8e68ff */
[----:B------:R-:W-:Y:S02]  /*1d70*/  UISETP.NE.AND UP0, UPT, UR5, 0x8, UPT ;  /* 0x000000080500788c */ /* 0x000fe4000bf05270 */
[----:B------:R-:W-:Y:S02]  /*1d80*/  UIADD3 UR14, UP1, UPT, UR26, 0x80, URZ ;  /* 0x000000801a0e7890 */ /* 0x000fe4000ff3e0ff */
[----:B------:R-:W-:Y:S02]  /*1d90*/  USEL UR7, URZ, 0x1, UP0 ;  /* 0x00000001ff077887 */ /* 0x000fe40008000000 */
[----:B------:R-:W-:-:S02]  /*1da0*/  USEL UR6, UR5, URZ, UP0 ;  /* 0x000000ff05067287 */ /* 0x000fc40008000000 */
[----:B------:R-:W-:Y:S02]  /*1db0*/  ULEA UR8, UR4, UR13, 0xe ;  /* 0x0000000d04087291 */ /* 0x000fe4000f8e70ff */
[----:B------:R-:W-:Y:S01]  /*1dc0*/  ULEA UR5, UR6, UR13, 0x3 ;  /* 0x0000000d06057291 */ /* 0x000fe2000f8e18ff */
[----:B------:R-:W-:Y:S01]  /*1dd0*/  LOP3.LUT R12, R12, UR7, RZ, 0x3c, !PT ;  /* 0x000000070c0c7c12 */ /* 0x000fe2000f8e3cff */
[----:B------:R-:W-:Y:S02]  /*1de0*/  UIADD3 UR4, UP0, UPT, UR26, 0x180, URZ ;  /* 0x000001801a047890 */ /* 0x000fe4000ff1e0ff */
[----:B------:R-:W-:Y:S01]  /*1df0*/  ULOP3.LUT UR33, UR33, 0xfefffff8, URZ, 0xc0, !UPT ;  /* 0xfefffff821217892 */ /* 0x000fe2000f8ec0ff */
[----:B--2---:R-:W-:Y:S01]  /*1e00*/  SHF.L.U32 R0, R12, 0x1f, RZ ;  /* 0x0000001f0c007819 */ /* 0x004fe200000006ff */
[----:B------:R-:W-:Y:S02]  /*1e10*/  UIADD3.X UR15, UPT, UPT, URZ, UR27, URZ, UP1, !UPT ;  /* 0x0000001bff0f7290 */ /* 0x000fe40008ffe4ff */
[----:B------:R-:W-:Y:S01]  /*1e20*/  UIADD3 UR32, UPT, UPT, UR13, 0x6300, UR32 ;  /* 0x000063000d207890 */ /* 0x000fe2000fffe020 */
[----:B------:R4:W1:Y:S01]  /*1e30*/  SYNCS.PHASECHK.TRANS64.TRYWAIT P0, [UR5+0x40], R0 ;  /* 0x00004000ff0075a7 */ /* 0x0008620008001105 */
[----:B------:R-:W-:-:S02]  /*1e40*/  UPRMT UR7, URZ, 0x5410, UR24 ;  /* 0x00005410ff077896 */ /* 0x000fc40008000018 */
[----:B------:R-:W-:Y:S02]  /*1e50*/  UIADD3 UR8, UPT, UPT, UR8, 0x16300, URZ ;  /* 0x0001630008087890 */ /* 0x000fe4000fffe0ff */
[----:B------:R-:W-:Y:S01]  /*1e60*/  UIADD3.X UR5, UPT, UPT, URZ, UR27, URZ, UP0, !UPT ;  /* 0x0000001bff057290 */ /* 0x000fe200087fe4ff */
[----:B------:R-:W-:Y:S01]  /*1e70*/  UMOV UR18, 0x0 ;  /* 0x0000000000127882 */ /* 0x000fe20000000000 */
[----:B------:R-:W-:Y:S01]  /*1e80*/  UMOV UR19, 0x10000000 ;  /* 0x1000000000137882 */ /* 0x000fe20000000000 */
[----:B------:R-:W-:Y:S01]  /*1e90*/  UMOV UR10, UR34 ;  /* 0x00000022000a7c82 */ /* 0x000fe20008000000 */
[----:B------:R-:W-:Y:S01]  /*1ea0*/  UMOV UR12, UR36 ;  /* 0x00000024000c7c82 */ /* 0x000fe20008000000 */
[----:B------:R-:W-:Y:S01]  /*1eb0*/  UMOV UR9, UR33 ;  /* 0x0000002100097c82 */ /* 0x000fe20008000000 */
[----:B------:R2:W-:Y:S03]  /*1ec0*/  UTMALDG.3D.MULTICAST.2CTA [UR32], [UR14], UR7, desc[UR18] ;  /* 0x000012200e0073b4 */ /* 0x0005e60008211807 */
[----:B------:R3:W-:Y:S01]  /*1ed0*/  UTMALDG.3D.2CTA [UR8], [UR4], desc[UR18] ;  /* 0x00001208040075b4 */ /* 0x0007e20008211000 */
[----:B--2---:R-:W-:Y:S01]  /*1ee0*/  UIADD3 UR34, UPT, UPT, UR34, 0x80, URZ ;  /* 0x0000008022227890 */ /* 0x004fe2000fffe0ff */
[----:B------:R-:W-:Y:S01]  /*1ef0*/  UMOV UR7, UR29 ;  /* 0x0000001d00077c82 */ /* 0x000fe20008000000 */
[----:B---3--:R-:W-:Y:S01]  /*1f00*/  UMOV UR4, UR6 ;  /* 0x0000000600047c82 */ /* 0x008fe20008000000 */
[----:B------:R-:W-:Y:S09]  /*1f10*/  BRA.U UP2, `(.L_x_31) ;  /* 0xfffffffd02487547 */ /* 0x000ff2000b83ffff */
.L_x_25:
[----:B------:R-:W-:Y:S01]  /*1f20*/  ULEA UR4, UR6, UR13, 0x3 ;  /* 0x0000000d06047291 */ /* 0x000fe2000f8e18ff */
[----:B--2-4-:R-:W-:Y:S01]  /*1f30*/  SHF.L.U32 R0, R12, 0x1f, RZ ;  /* 0x0000001f0c007819 */ /* 0x014fe200000006ff */
[----:B------:R-:W-:Y:S01]  /*1f40*/  @!P1 SYNCS.ARRIVE.TRANS64.A1T0 RZ, [UR13+0xc8], RZ ;  /* 0x0000c8ffffff99a7 */ /* 0x000fe2000810000d */
[----:B------:R-:W-:-:S06]  /*1f50*/  UISETP.GT.AND UP0, UPT, UR41, UR40, UPT ;  /* 0x000000282900728c */ /* 0x000fcc000bf04270 */
[----:B-1-3--:R1:W2:Y:S03]  /*1f60*/  SYNCS.PHASECHK.TRANS64.TRYWAIT P0, [UR4+0x40], R0 ;  /* 0x00004000ff0075a7 */ /* 0x00a2a60008001104 */
[----:B------:R-:W-:Y:S05]  /*1f70*/  BRA.U !UP0, `(.L_x_32) ;  /* 0x0000000108c07547 */ /* 0x000fea000b800000 */
[----:B------:R-:W-:Y:S01]  /*1f80*/  UIADD3 UR25, UPT, UPT, UR44, UR7, URZ ;  /* 0x000000072c197290 */ /* 0x000fe2000fffe0ff */
[----:B------:R-:W-:-:S11]  /*1f90*/  UMOV UR4, UR6 ;  /* 0x0000000600047c82 */ /* 0x000fd60008000000 */
.L_x_38:
[----:B------:R-:W-:Y:S01]  /*1fa0*/  ULEA UR17, UR4, UR13, 0x3 ;  /* 0x0000000d04117291 */ /* 0x000fe2000f8e18ff */
[----:B--2---:R-:W-:Y:S01]  /*1fb0*/  @P3 MOV R2, 0xc000 ;  /* 0x0000c00000023802 */ /* 0x004fe20000000f00 */
[----:B--2-4-:R-:W-:Y:S10]  /*1fc0*/  @P0 BRA `(.L_x_33) ;  /* 0x00000000000c0947 */ /* 0x014ff40003800000 */
[----:B------:R-:W-:-:S04]  /*1fd0*/  SHF.L.U32 R3, R12, 0x1f, RZ ;  /* 0x0000001f0c037819 */ /* 0x000fc800000006ff */
[----:B------:R-:W2:Y:S02]  /*1fe0*/  SYNCS.PHASECHK.TRANS64.TRYWAIT P0, [UR17+0x40], R3 ;  /* 0x00004003ff0075a7 */ /* 0x000ea40008001111 */
[----:B--2---:R-:W-:Y:S05]  /*1ff0*/  @!P0 BRA `(.L_x_34) ;  /* 0x00000080008c8947 */ /* 0x004fea0003800000 */
.L_x_33:
[----:B------:R2:W-:Y:S01]  /*2000*/  @P3 SYNCS.ARRIVE.TRANS64 RZ, [UR17], R2 ;  /* 0x00000002ffff39a7 */ /* 0x0005e20008000011 */
[----:B------:R-:W-:-:S04]  /*2010*/  ULOP3.LUT UR5, UR21, 0x2, URZ, 0xfc, !UPT ;  /* 0x0000000215057892 */ /* 0x000fc8000f8efcff */
[----:B------:R-:W-:-:S09]  /*2020*/  UISETP.NE.AND UP0, UPT, UR5, 0x2, UPT ;  /* 0x000000020500788c */ /* 0x000fd2000bf05270 */
[----:B------:R-:W-:Y:S05]  /*2030*/  BRA.U UP0, `(.L_x_35) ;  /* 0x0000000100047547 */ /* 0x000fea000b800000 */
[----:B------:R-:W-:Y:S05]  /*2040*/  BPT.TRAP 0x1 ;  /* 0x000000040000795c */ /* 0x000fea0000300000 */
.L_x_35:
[----:B------:R-:W-:Y:S04]  /*2050*/  BSSY.RECONVERGENT B0, `(.L_x_36) ;  /* 0x0000003000007945 */ /* 0x000fe80003800200 */
[----:B------:R-:W-:Y:S05]  /*2060*/  @!P2 BRA `(.L_x_37) ;  /* 0x000000000004a947 */ /* 0x000fea0003800000 */
[----:B------:R-:W-:Y:S05]  /*2070*/  BPT.TRAP 0x1 ;  /* 0x000000040000795c */ /* 0x000fea0000300000 */
.L_x_37:
[----:B------:R-:W-:Y:S05]  /*2080*/  BSYNC.RECONVERGENT B0 ;  /* 0x0000000000007941 */ /* 0x000fea0003800200 */
.L_x_36:
[----:B------:R-:W-:Y:S02]  /*2090*/  UIADD3 UR5, UPT, UPT, UR4, 0x1, URZ ;  /* 0x0000000104057890 */ /* 0x000fe4000fffe0ff */
[----:B------:R-:W-:Y:S02]  /*20a0*/  UIADD3 UR14, UP1, UPT, UR26, 0x80, URZ ;  /* 0x000000801a0e7890 */ /* 0x000fe4000ff3e0ff */
[----:B------:R-:W-:Y:S02]  /*20b0*/  UISETP.NE.AND UP0, UPT, UR5, 0x8, UPT ;  /* 0x000000080500788c */ /* 0x000fe4000bf05270 */
[----:B------:R-:W-:Y:S02]  /*20c0*/  ULEA UR16, UR4, UR30, 0xd ;  /* 0x0000001e04107291 */ /* 0x000fe4000f8e68ff */
[----:B------:R-:W-:Y:S02]  /*20d0*/  USEL UR8, URZ, 0x1, UP0 ;  /* 0x00000001ff087887 */ /* 0x000fe40008000000 */
[----:B------:R-:W-:-:S02]  /*20e0*/  USEL UR6, UR5, URZ, UP0 ;  /* 0x000000ff05067287 */ /* 0x000fc40008000000 */
[----:B------:R-:W-:Y:S02]  /*20f0*/  UIADD3 UR22, UP0, UPT, UR26, 0x180, URZ ;  /* 0x000001801a167890 */ /* 0x000fe4000ff1e0ff */
[----:B------:R-:W-:Y:S01]  /*2100*/  LOP3.LUT R12, R12, UR8, RZ, 0x3c, !PT ;  /* 0x000000080c0c7c12 */ /* 0x000fe2000f8e3cff */
[----:B------:R-:W-:Y:S02]  /*2110*/  ULEA UR8, UR4, UR13, 0xe ;  /* 0x0000000d04087291 */ /* 0x000fe4000f8e70ff */
[----:B------:R-:W-:Y:S01]  /*2120*/  ULEA UR5, UR6, UR13, 0x3 ;  /* 0x0000000d06057291 */ /* 0x000fe2000f8e18ff */
[----:B-1----:R-:W-:Y:S01]  /*2130*/  SHF.L.U32 R0, R12, 0x1f, RZ ;  /* 0x0000001f0c007819 */ /* 0x002fe200000006ff */
[----:B------:R-:W-:Y:S02]  /*2140*/  USHF.L.U32 UR18, UR7, 0x7, URZ ;  /* 0x0000000707127899 */ /* 0x000fe400080006ff */
[----:B------:R-:W-:Y:S02]  /*2150*/  ULOP3.LUT UR17, UR17, 0xfefffff8, URZ, 0xc0, !UPT ;  /* 0xfefffff811117892 */ /* 0x000fe4000f8ec0ff */
[----:B------:R-:W-:-:S02]  /*2160*/  UIADD3.X UR15, UPT, UPT, URZ, UR27, URZ, UP1, !UPT ;  /* 0x0000001bff0f7290 */ /* 0x000fc40008ffe4ff */
[----:B------:R-:W-:Y:S01]  /*2170*/  UPRMT UR4, URZ, 0x5410, UR24 ;  /* 0x00005410ff047896 */ /* 0x000fe20008000018 */
[----:B------:R3:W4:Y:S01]  /*2180*/  SYNCS.PHASECHK.TRANS64.TRYWAIT P0, [UR5+0x40], R0 ;  /* 0x00004000ff0075a7 */ /* 0x0007220008001105 */
[----:B------:R-:W-:Y:S02]  /*2190*/  UIADD3 UR8, UPT, UPT, UR8, 0x16300, URZ ;  /* 0x0001630008087890 */ /* 0x000fe4000fffe0ff */
[----:B------:R-:W-:Y:S01]  /*21a0*/  UIADD3.X UR23, UPT, UPT, URZ, UR27, URZ, UP0, !UPT ;  /* 0x0000001bff177290 */ /* 0x000fe200087fe4ff */
[----:B------:R-:W-:Y:S01]  /*21b0*/  UMOV UR32, 0x0 ;  /* 0x0000000000207882 */ /* 0x000fe20000000000 */
[----:B------:R-:W-:Y:S01]  /*21c0*/  UMOV UR33, 0x10000000 ;  /* 0x1000000000217882 */ /* 0x000fe20000000000 */
[----:B------:R-:W-:Y:S01]  /*21d0*/  UMOV UR19, UR35 ;  /* 0x0000002300137c82 */ /* 0x000fe20008000000 */
[----:B------:R-:W-:Y:S01]  /*21e0*/  UMOV UR20, UR36 ;  /* 0x0000002400147c82 */ /* 0x000fe20008000000 */
[----:B------:R-:W-:Y:S01]  /*21f0*/  UMOV UR12, UR36 ;  /* 0x00000024000c7c82 */ /* 0x000fe20008000000 */
[----:B------:R-:W-:Y:S01]  /*2200*/  UMOV UR9, UR17 ;  /* 0x0000001100097c82 */ /* 0x000fe20008000000 */
[----:B------:R-:W-:Y:S01]  /*2210*/  UMOV UR10, UR18 ;  /* 0x00000012000a7c82 */ /* 0x000fe20008000000 */
[----:B------:R1:W-:Y:S01]  /*2220*/  UTMALDG.3D.MULTICAST.2CTA [UR16], [UR14], UR4, desc[UR32] ;  /* 0x000020100e0073b4 */ /* 0x0003e20008211804 */
[----:B------:R-:W-:-:S04]  /*2230*/  UIADD3 UR7, UPT, UPT, UR7, 0x1, URZ ;  /* 0x0000000107077890 */ /* 0x000fc8000fffe0ff */
[----:B------:R-:W-:Y:S01]  /*2240*/  UISETP.NE.AND UP0, UPT, UR7, UR25, UPT ;  /* 0x000000190700728c */ /* 0x000fe2000bf05270 */
[----:B------:R3:W-:Y:S01]  /*2250*/  UTMALDG.3D.2CTA [UR8], [UR22], desc[UR32] ;  /* 0x00002008160075b4 */ /* 0x0007e20008211000 */
[----:B-1----:R-:W-:-:S07]  /*2260*/  UMOV UR4, UR6 ;  /* 0x0000000600047c82 */ /* 0x002fce0008000000 */
[----:B---3--:R-:W-:Y:S05]  /*2270*/  BRA.U UP0, `(.L_x_38) ;  /* 0xfffffffd00487547 */ /* 0x008fea000b83ffff */
.L_x_32:
[C---:B------:R-:W-:Y:S01]  /*2280*/  LEA R3, R11.reuse, UR13, 0x3 ;  /* 0x0000000d0b037c11 */ /* 0x040fe2000f8e18ff */
[----:B------:R-:W-:Y:S01]  /*2290*/  NOP ;  /* 0x0000000000007918 */ /* 0x000fe20000000000 */
[----:B-1----:R-:W-:Y:S02]  /*22a0*/  SHF.L.U32 R0, R10, 0x1f, RZ ;  /* 0x0000001f0a007819 */ /* 0x002fe400000006ff */
[----:B------:R-:W-:Y:S02]  /*22b0*/  LEA R5, R11, UR13, 0x4 ;  /* 0x0000000d0b057c11 */ /* 0x000fe4000f8e20ff */
[----:B--2-4-:R-:W1:Y:S02]  /*22c0*/  SYNCS.PHASECHK.TRANS64.TRYWAIT P0, [R3+URZ+0xd0], R0 ;  /* 0x0000d000030075a7 */ /* 0x014e6400080011ff */
[----:B-1----:R-:W-:Y:S05]  /*22d0*/  @!P0 BRA `(.L_x_39) ;  /* 0x0000007c00ec8947 */ /* 0x002fea0003800000 */
.L_x_150:
[----:B------:R-:W2:Y:S01]  /*22e0*/  LDS.128 R4, [R5+0x160] ;  /* 0x0001600005047984 */ /* 0x000ea20000000c00 */
[----:B------:R-:W-:Y:S01]  /*22f0*/  UISETP.GE.AND UP0, UPT, UR45, 0x1, UPT ;  /* 0x000000012d00788c */ /* 0x000fe2000bf06270 */
[----:B------:R-:W-:Y:S01]  /*2300*/  @!PT LDS RZ, [RZ] ;  /* 0x00000000fffff984 */ /* 0x000fe20000000800 */
[----:B------:R-:W-:Y:S01]  /*2310*/  @!PT LDS RZ, [RZ] ;  /* 0x00000000fffff984 */ /* 0x000fe20000000800 */
[----:B------:R-:W-:Y:S01]  /*2320*/  @!PT LDS RZ, [RZ] ;  /* 0x00000000fffff984 */ /* 0x000fe20000000800 */
[----:B------:R-:W-:Y:S01]  /*2330*/  @!PT LDS RZ, [RZ] ;  /* 0x00000000fffff984 */ /* 0x000fe20000000800 */
[----:B------:R3:W-:Y:S06]  /*2340*/  MEMBAR.ALL.CTA ;  /* 0x0000000000007992 */ /* 0x0007ec0000008000 */
[----:B---3--:R-:W3:Y:S01]  /*2350*/  FENCE.VIEW.ASYNC.S ;  /* 0x00000000000073c6 */ /* 0x008ee20000000000 */
[----:B--2---:R-:W-:-:S13]  /*2360*/  LOP3.LUT P0, RZ, R6, 0x1, RZ, 0xc0, !PT ;  /* 0x0000000106ff7812 */ /* 0x004fda000780c0ff */
[----:B---3--:R-:W-:Y:S01]  /*2370*/  VOTEU.ANY UP1, P0 ;  /* 0x0000000000ff7886 */ /* 0x008fe20000020100 */
[----:B------:R-:W-:-:S13]  /*2380*/  PLOP3.LUT P0, PT, PT, PT, UP1, 0x80, 0x8 ;  /* 0x000000000008781c */ /* 0x000fda0003f0f018 */
[----:B-1----:R-:W-:Y:S02]  /*2390*/  @P0 LOP3.LUT R0, R5, 0xffff, RZ, 0xc0, !PT ;  /* 0x0000ffff05000812 */ /* 0x002fe400078ec0ff */
[----:B------:R-:W-:Y:S02]  /*23a0*/  @P0 MOV R2, R4 ;  /* 0x0000000400020202 */ /* 0x000fe40000000f00 */
[----:B------:R-:W-:Y:S01]  /*23b0*/  @P0 R2UR UR5, R0 ;  /* 0x00000000000502ca */ /* 0x000fe200000e0000 */
[----:B------:R-:W-:Y:S01]  /*23c0*/  VIADD R0, R3, 0xe0 ;  /* 0x000000e003007836 */ /* 0x000fe20000000000 */
[----:B------:R-:W-:Y:S02]  /*23d0*/  @P0 SHF.R.U32.HI R4, RZ, 0x10, R5 ;  /* 0x00000010ff040819 */ /* 0x000fe40000011605 */
[----:B------:R-:W-:Y:S02]  /*23e0*/  @P0 R2UR UR7, R2 ;  /* 0x00000000020702ca */ /* 0x000fe400000e0000 */
[----:B------:R-:W-:-:S02]  /*23f0*/  PRMT R0, RZ, 0x654, R0 ;  /* 0x00000654ff007816 */ /* 0x000fc40000000000 */
[----:B------:R-:W-:Y:S02]  /*2400*/  @P0 R2UR UR4, R4 ;  /* 0x00000000040402ca */ /* 0x000fe400000e0000 */
[----:B------:R1:W-:Y:S03]  /*2410*/  SYNCS.ARRIVE.TRANS64.RED.A1T0 RZ, [R0+URZ], RZ ;  /* 0x000000ff00ff79a7 */ /* 0x0003e600081004ff */
[----:B------:R-:W-:-:S04]  /*2420*/  @UP1 UMOV UR31, UR5 ;  /* 0x00000005001f1c82 */ /* 0x000fc80008000000 */
[----:B------:R-:W-:-:S04]  /*2430*/  @UP1 UMOV UR37, UR7 ;  /* 0x0000000700251c82 */ /* 0x000fc80008000000 */
[----:B------:R-:W-:Y:S01]  /*2440*/  @UP1 UMOV UR36, UR4 ;  /* 0x0000000400241c82 */ /* 0x000fe20008000000 */
[----:B------:R-:W-:Y:S05]  /*2450*/  BRA.U !UP0, `(.L_x_40) ;  /* 0x0000000108d47547 */ /* 0x000fea000b800000 */
[----:B------:R-:W2:Y:S01]  /*2460*/  LDCU.128 UR16, c[0x0][0xb10] ;  /* 0x00016200ff1077ac */ /* 0x000ea20008000c00 */
[----:B------:R-:W3:Y:S01]  /*2470*/  LDCU UR12, c[0x0][0xb20] ;  /* 0x00016400ff0c77ac */ /* 0x000ee20008000800 */
[----:B------:R-:W4:Y:S01]  /*2480*/  LDCU UR20, c[0x0][0xb0c] ;  /* 0x00016180ff1477ac */ /* 0x000f220008000800 */
[----:B------:R-:W1:Y:S01]  /*2490*/  LDCU.64 UR8, c[0x0][0xb28] ;  /* 0x00016500ff0877ac */ /* 0x000e620008000a00 */
[----:B------:R-:W-:Y:S02]  /*24a0*/  UISETP.NE.AND UP3, UPT, UR45, 0x1, UPT ;  /* 0x000000012d00788c */ /* 0x000fe4000bf65270 */
[----:B--2---:R-:W-:Y:S02]  /*24b0*/  UIMAD.WIDE.U32 UR10, UR38, UR19, URZ ;  /* 0x00000013260a72a5 */ /* 0x004fe4000f8e00ff */
[----:B------:R-:W-:Y:S02]  /*24c0*/  UIMAD.WIDE.U32 UR4, UR39, UR16, URZ ;  /* 0x00000010270472a5 */ /* 0x000fe4000f8e00ff */
[----:B------:R-:W-:-:S02]  /*24d0*/  UISETP.NE.AND UP0, UPT, UR18, 0x1, UPT ;  /* 0x000000011200788c */ /* 0x000fc4000bf05270 */
[----:B------:R-:W-:Y:S01]  /*24e0*/  UIMAD.WIDE.U32 UR22, UR31, UR19, URZ ;  /* 0x000000131f1672a5 */ /* 0x000fe2000f8e00ff */
[----:B------:R-:W-:Y:S02]  /*24f0*/  UMOV UR10, UR11 ;  /* 0x0000000b000a7c82 */ /* 0x000fe40008000000 */
[----:B------:R-:W-:Y:S01]  /*2500*/  UMOV UR4, UR5 ;  /* 0x0000000500047c82 */ /* 0x000fe20008000000 */
[----:B---3--:R-:W-:Y:S02]  /*2510*/  USHF.R.U32.HI UR10, URZ, UR12, UR10 ;  /* 0x0000000cff0a7299 */ /* 0x008fe4000801160a */
[----:B----4-:R-:W-:Y:S02]  /*2520*/  UISETP.NE.AND UP2, UPT, UR20, 0x1, UPT ;  /* 0x000000011400788c */ /* 0x010fe4000bf45270 */
[----:B------:R-:W-:Y:S02]  /*2530*/  USHF.R.U32.HI UR4, URZ, UR17, UR4 ;  /* 0x00000011ff047299 */ /* 0x000fe40008011604 */
[----:B------:R-:W-:-:S02]  /*2540*/  USEL UR5, UR38, UR10, !UP0 ;  /* 0x0000000a26057287 */ /* 0x000fc4000c000000 */
[----:B------:R-:W-:Y:S02]  /*2550*/  USEL UR7, UR39, UR4, !UP2 ;  /* 0x0000000427077287 */ /* 0x000fe4000d000000 */
[----:B-1----:R-:W-:Y:S01]  /*2560*/  UIMAD.WIDE.U32 UR10, UR5, UR8, URZ ;  /* 0x00000008050a72a5 */ /* 0x002fe2000f8e00ff */
[----:B------:R-:W-:Y:S01]  /*2570*/  UMOV UR4, UR23 ;  /* 0x0000001700047c82 */ /* 0x000fe20008000000 */
[----:B------:R-:W-:Y:S02]  /*2580*/  UIMAD.WIDE.U32 UR14, UR37, UR16, URZ ;  /* 0x00000010250e72a5 */ /* 0x000fe4000f8e00ff */
[----:B------:R-:W-:-:S03]  /*2590*/  UIMAD.WIDE.U32 UR22, UR7, UR8, URZ ;  /* 0x00000008071672a5 */ /* 0x000fc6000f8e00ff */
[----:B------:R-:W-:Y:S01]  /*25a0*/  UMOV UR10, UR11 ;  /* 0x0000000b000a7c82 */ /* 0x000fe20008000000 */
[----:B------:R-:W-:Y:S02]  /*25b0*/  USHF.R.U32.HI UR4, URZ, UR12, UR4 ;  /* 0x0000000cff047299 */ /* 0x000fe40008011604 */
[----:B------:R-:W-:Y:S01]  /*25c0*/  @UP3 USHF.R.U32.HI UR5, URZ, UR9, UR10 ;  /* 0x00000009ff053299 */ /* 0x000fe2000801160a */
[----:B------:R-:W-:Y:S01]  /*25d0*/  UMOV UR14, UR15 ;  /* 0x0000000f000e7c82 */ /* 0x000fe20008000000 */
[----:B------:R-:W-:Y:S01]  /*25e0*/  UMOV UR22, UR23 ;  /* 0x0000001700167c82 */ /* 0x000fe20008000000 */
[----:B------:R-:W-:Y:S02]  /*25f0*/  USHF.R.U32.HI UR17, URZ, UR17, UR14 ;  /* 0x00000011ff117299 */ /* 0x000fe4000801160e */
[----:B------:R-:W-:Y:S02]  /*2600*/  USEL UR4, UR31, UR4, !UP0 ;  /* 0x000000041f047287 */ /* 0x000fe4000c000000 */
[----:B------:R-:W-:-:S02]  /*2610*/  @UP3 USHF.R.U32.HI UR7, URZ, UR9, UR22 ;  /* 0x00000009ff073299 */ /* 0x000fc40008011616 */
[----:B------:R-:W-:Y:S02]  /*2620*/  UIMAD UR10, UR45, UR5, URZ ;  /* 0x000000052d0a72a4 */ /* 0x000fe4000f8e02ff */
[----:B------:R-:W-:Y:S02]  /*2630*/  USEL UR5, UR37, UR17, !UP2 ;  /* 0x0000001125057287 */ /* 0x000fe4000d000000 */
[----:B------:R-:W-:Y:S02]  /*2640*/  UIMAD UR12, UR45, UR7, URZ ;  /* 0x000000072d0c72a4 */ /* 0x000fe4000f8e02ff */
[----:B------:R-:W-:Y:S02]  /*2650*/  UISETP.GE.AND UP0, UPT, UR4, UR10, UPT ;  /* 0x0000000a0400728c */ /* 0x000fe4000bf06270 */
[----:B------:R-:W-:Y:S02]  /*2660*/  UIMAD.WIDE.U32 UR10, UR4, UR8, URZ ;  /* 0x00000008040a72a5 */ /* 0x000fe4000f8e00ff */
[----:B------:R-:W-:-:S02]  /*2670*/  UISETP.GE.OR UP0, UPT, UR5, UR12, UP0 ;  /* 0x0000000c0500728c */ /* 0x000fc40008706670 */
        /* <DEDUP_REMOVED lines=19> */
.L_x_40:
[----:B------:R-:W2:Y:S02]  /*27b0*/  LDCU UR4, c[0x0][0xb30] ;  /* 0x00016600ff0477ac */ /* 0x000ea40008000800 */
[----:B--2---:R-:W-:-:S09]  /*27c0*/  UISETP.NE.AND UP0, UPT, UR4, 0x1, UPT ;  /* 0x000000010400788c */ /* 0x004fd2000bf05270 */
        /* <DEDUP_REMOVED lines=14> */
[----:B------:R-:W-:Y:S02]  /*28b0*/  UIADD3 UR7, UPT, UPT, UR5, -UR4, URZ ;  /* 0x8000000405077290 */ /* 0x000fe4000fffe0ff */
[----:B------:R-:W-:Y:S02]  /*28c0*/  UIADD3 UR4, UPT, UPT, -UR5, UR4, URZ ;  /* 0x0000000405047290 */ /* 0x000fe4000fffe1ff */
[----:B------:R-:W-:Y:S02]  /*28d0*/  UIMAD UR31, UR7, UR18, UR31 ;  /* 0x00000012071f72a4 */ /* 0x000fe4000f8e021f */
[----:B------:R-:W-:-:S12]  /*28e0*/  UIMAD UR37, UR4, UR10, UR37 ;  /* 0x0000000a042572a4 */ /* 0x000fd8000f8e0225 */
.L_x_41:
[----:B------:R-:W-:Y:S01]  /*28f0*/  VIADD R11, R11, 0x1 ;  /* 0x000000010b0b7836 */ /* 0x000fe20000000000 */
[----:B------:R-:W-:Y:S01]  /*2900*/  PLOP3.LUT P1, PT, PT, PT, PT, 0x80, 0x8 ;  /* 0x000000000008781c */ /* 0x000fe20003f2f070 */
[----:B------:R-:W-:Y:S02]  /*2910*/  UIADD3 UR20, UPT, UPT, UR37, UR62, URZ ;  /* 0x0000003e25147290 */ /* 0x000fe4000fffe0ff */
[----:B------:R-:W-:Y:S01]  /*2920*/  UIADD3 UR32, UPT, UPT, UR31, UR59, URZ ;  /* 0x0000003b1f207290 */ /* 0x000fe2000fffe0ff */
[----:B------:R-:W-:-:S04]  /*2930*/  ISETP.NE.AND P0, PT, R11, 0x2, PT ;  /* 0x000000020b00780c */ /* 0x000fc80003f05270 */
[----:B------:R-:W-:Y:S02]  /*2940*/  SEL R3, RZ, 0x1, P0 ;  /* 0x00000001ff037807 */ /* 0x000fe40000000000 */
[----:B------:R-:W-:Y:S02]  /*2950*/  SEL R11, R11, RZ, P0 ;  /* 0x000000ff0b0b7207 */ /* 0x000fe40000000000 */
[----:B------:R-:W-:Y:S01]  /*2960*/  LOP3.LUT R10, R10, R3, RZ, 0x3c, !PT ;  /* 0x000000030a0a7212 */ /* 0x000fe200078e3cff */
[----:B------:R-:W-:Y:S06]  /*2970*/  BRA.U UP1, `(.L_x_42) ;  /* 0xfffffff101487547 */ /* 0x000fec000b83ffff */
[----:B------:R-:W-:Y:S01]  /*2980*/  UIADD3 UR13, UPT, UPT, UR13, 0x40, URZ ;  /* 0x000000400d0d7890 */ /* 0x000fe2000fffe0ff */
[----:B------:R-:W-:-:S03]  /*2990*/  SHF.L.U32 R3, R12, 0x1f, RZ ;  /* 0x0000001f0c037819 */ /* 0x000fc600000006ff */
[----:B------:R-:W-:-:S09]  /*29a0*/  ULEA UR4, UR6, UR13, 0x3 ;  /* 0x0000000d06047291 */ /* 0x000fd2000f8e18ff */
[----:B------:R-:W2:Y:S02]  /*29b0*/  SYNCS.PHASECHK.TRANS64.TRYWAIT P0, [UR4], R3 ;  /* 0x00000003ff0075a7 */ /* 0x000ea40008001104 */
[----:B--2---:R-:W-:Y:S05]  /*29c0*/  @!P0 BRA `(.L_x_43) ;  /* 0x0000007800448947 */ /* 0x004fea0003800000 */
.L_x_152:
[----:B------:R-:W-:-:S04]  /*29d0*/  UIADD3 UR4, UPT, UPT, UR6, 0x1, URZ ;  /* 0x0000000106047890 */ /* 0x000fc8000fffe0ff */
[----:B------:R-:W-:-:S04]  /*29e0*/  UISETP.NE.AND UP0, UPT, UR4, 0x8, UPT ;  /* 0x000000080400788c */ /* 0x000fc8000bf05270 */
[----:B------:R-:W-:Y:S02]  /*29f0*/  USEL UR6, URZ, 0x1, UP0 ;  /* 0x00000001ff067887 */ /* 0x000fe40008000000 */
[----:B------:R-:W-:-:S04]  /*2a00*/  USEL UR4, UR4, URZ, UP0 ;  /* 0x000000ff04047287 */ /* 0x000fc80008000000 */
[----:B------:R-:W-:Y:S01]  /*2a10*/  ULEA UR5, UR4, UR13, 0x3 ;  /* 0x0000000d04057291 */ /* 0x000fe2000f8e18ff */
[----:B------:R-:W-:-:S04]  /*2a20*/  LOP3.LUT R2, R12, UR6, RZ, 0x3c, !PT ;  /* 0x000000060c027c12 */ /* 0x000fc8000f8e3cff */
[----:B-1----:R-:W-:-:S04]  /*2a30*/  SHF.L.U32 R3, R2, 0x1f, RZ ;  /* 0x0000001f02037819 */ /* 0x002fc800000006ff */
[----:B------:R-:W1:Y:S02]  /*2a40*/  SYNCS.PHASECHK.TRANS64.TRYWAIT P0, [UR5], R3 ;  /* 0x00000003ff0075a7 */ /* 0x000e640008001105 */
[----:B-1----:R-:W-:Y:S05]  /*2a50*/  @!P0 BRA `(.L_x_44) ;  /* 0x0000007800388947 */ /* 0x002fea0003800000 */
.L_x_154:
        /* <DEDUP_REMOVED lines=9> */
.L_x_156:
        /* <DEDUP_REMOVED lines=9> */
.L_x_158:
        /* <DEDUP_REMOVED lines=9> */
.L_x_160:
        /* <DEDUP_REMOVED lines=9> */
.L_x_162:
        /* <DEDUP_REMOVED lines=9> */
.L_x_164:
[----:B------:R-:W-:-:S04]  /*2d30*/  UIADD3 UR4, UPT, UPT, UR4, 0x1, URZ ;  /* 0x0000000104047890 */ /* 0x000fc8000fffe0ff */
[----:B------:R-:W-:-:S04]  /*2d40*/  UISETP.NE.AND UP0, UPT, UR4, 0x8, UPT ;  /* 0x000000080400788c */ /* 0x000fc8000bf05270 */
[----:B------:R-:W-:Y:S02]  /*2d50*/  USEL UR5, URZ, 0x1, UP0 ;  /* 0x00000001ff057887 */ /* 0x000fe40008000000 */
[----:B------:R-:W-:-:S04]  /*2d60*/  USEL UR4, UR4, URZ, UP0 ;  /* 0x000000ff04047287 */ /* 0x000fc80008000000 */
[----:B------:R-:W-:Y:S01]  /*2d70*/  ULEA UR4, UR4, UR13, 0x3 ;  /* 0x0000000d04047291 */ /* 0x000fe2000f8e18ff */
[----:B-1----:R-:W-:-:S04]  /*2d80*/  LOP3.LUT R3, R2, UR5, RZ, 0x3c, !PT ;  /* 0x0000000502037c12 */ /* 0x002fc8000f8e3cff */
[----:B------:R-:W-:Y:S01]  /*2d90*/  SHF.L.U32 R3, R3, 0x1f, RZ ;  /* 0x0000001f03037819 */ /* 0x000fe200000006ff */
[----:B------:R-:W-:-:S07]  /*2da0*/  IMAD.U32 R0, RZ, RZ, UR4 ;  /* 0x00000004ff007e24 */ /* 0x000fce000f8e00ff */
.L_x_50:
[----:B-1----:R1:W2:Y:S02]  /*2db0*/  SYNCS.PHASECHK.TRANS64.TRYWAIT P0, [R0+URZ], R3 ;  /* 0x00000003000075a7 */ /* 0x0022a400080011ff */
[----:B--2---:R-:W-:Y:S05]  /*2dc0*/  @!P0 NANOSLEEP.SYNCS 0x989680 ;  /* 0x009896800000895d */ /* 0x004fea0003900000 */
[----:B------:R-:W2:Y:S02]  /*2dd0*/  @!P0 SYNCS.PHASECHK.TRANS64 P0, [R0+URZ], R3 ;  /* 0x00000003000085a7 */ /* 0x000ea400080010ff */
[----:B--2---:R-:W-:Y:S05]  /*2de0*/  @P0 EXIT ;  /* 0x000000000000094d */ /* 0x004fea0003800000 */
[----:B------:R-:W-:Y:S05]  /*2df0*/  BRA `(.L_x_50) ;  /* 0xfffffffc00ec7947 */ /* 0x000fea000383ffff */
.L_x_22:
[----:B------:R-:W-:-:S04]  /*2e00*/  UISETP.NE.AND UP0, UPT, UR58, URZ, UPT ;  /* 0x000000ff3a00728c */ /* 0x000fc8000bf05270 */
[----:B------:R-:W-:-:S09]  /*2e10*/  UISETP.NE.OR UP0, UPT, UR22, 0x1, UP0 ;  /* 0x000000011600788c */ /* 0x000fd20008705670 */
[----:B------:R-:W-:Y:S05]  /*2e20*/  BRA.U UP0, `(.L_x_51) ;  /* 0x0000000500487547 */ /* 0x000fea000b800000 */
[----:B------:R-:W-:Y:S01]  /*2e30*/  ISETP.GE.U32.AND P2, PT, R0, 0x8, PT ;  /* 0x000000080000780c */ /* 0x000fe20003f46070 */
[----:B------:R-:W-:Y:S01]  /*2e40*/  IMAD.MOV.U32 R12, RZ, RZ, 0x1 ;  /* 0x00000001ff0c7424 */ /* 0x000fe200078e00ff */
[----:B------:R-:W-:Y:S02]  /*2e50*/  CS2R R10, SRZ ;  /* 0x00000000000a7805 */ /* 0x000fe4000001ff00 */
[----:B------:R-:W-:Y:S01]  /*2e60*/  CS2R R8, SRZ ;  /* 0x0000000000087805 */ /* 0x000fe2000001ff00 */
[----:B------:R-:W-:Y:S01]  /*2e70*/  UMOV UR4, 0x400 ;  /* 0x0000040000047882 */ /* 0x000fe20000000000 */
[----:B------:R-:W-:Y:S01]  /*2e80*/  UMOV UR5, URZ ;  /* 0x000000ff00057c82 */ /* 0x000fe20008000000 */
[----:B------:R-:W-:-:S12]  /*2e90*/  ULEA UR6, UR58, UR4, 0x18 ;  /* 0x000000043a067291 */ /* 0x000fd8000f8ec0ff */
.L_x_55:
[----:B------:R-:W-:Y:S02]  /*2ea0*/  LEA R2, R8, UR6, 0x3 ;  /* 0x0000000608027c11 */ /* 0x000fe4000f8e18ff */
[----:B------:R-:W-:-:S03]  /*2eb0*/  SHF.L.U32 R5, R9, 0x1f, RZ ;  /* 0x0000001f09057819 */ /* 0x000fc600000006ff */
[----:B------:R-:W-:Y:S01]  /*2ec0*/  VIADD R4, R2, 0x140 ;  /* 0x0000014002047836 */ /* 0x000fe20000000000 */
[----:B------:R-:W2:Y:S02]  /*2ed0*/  SYNCS.PHASECHK.TRANS64.TRYWAIT P0, [R2+URZ+0x130], R5 ;  /* 0x00013005020075a7 */ /* 0x000ea400080011ff */
[----:B--2---:R-:W-:Y:S05]  /*2ee0*/  @!P0 BRA `(.L_x_52) ;  /* 0x0000007400a48947 */ /* 0x004fea0003800000 */
.L_x_165:
[----:B------:R-:W-:Y:S01]  /*2ef0*/  ULEA UR4, UR5, UR6, 0x3 ;  /* 0x0000000605047291 */ /* 0x000fe2000f8e18ff */
[----:B------:R-:W-:Y:S02]  /*2f00*/  PRMT R4, RZ, 0x654, R4 ;  /* 0x00000654ff047816 */ /* 0x000fe40000000004 */
[----:B--2---:R-:W-:Y:S01]  /*2f10*/  SHF.L.U32 R5, R12, 0x1f, RZ ;  /* 0x0000001f0c057819 */ /* 0x004fe200000006ff */
[----:B------:R-:W-:Y:S01]  /*2f20*/  UIADD3 UR7, UPT, UPT, UR4, 0xd0, URZ ;  /* 0x000000d004077890 */ /* 0x000fe2000fffe0ff */
[----:B------:R2:W-:Y:S05]  /*2f30*/  SYNCS.ARRIVE.TRANS64.RED.A1T0 RZ, [R4+URZ], RZ ;  /* 0x000000ff04ff79a7 */ /* 0x0005ea00081004ff */
[----:B------:R-:W-:Y:S01]  /*2f40*/  IMAD.U32 R7, RZ, RZ, UR7 ;  /* 0x00000007ff077e24 */ /* 0x000fe2000f8e00ff */
[----:B------:R-:W3:Y:S04]  /*2f50*/  SYNCS.PHASECHK.TRANS64.TRYWAIT P0, [UR4+0xe0], R5 ;  /* 0x0000e005ff0075a7 */ /* 0x000ee80008001104 */
[----:B------:R-:W-:Y:S01]  /*2f60*/  PRMT R6, R0, 0x654, R7 ;  /* 0x0000065400067816 */ /* 0x000fe20000000007 */
[----:B--2---:R-:W-:Y:S01]  /*2f70*/  @!P2 IMAD.MOV.U32 R4, RZ, RZ, 0x10 ;  /* 0x00000010ff04a424 */ /* 0x004fe200078e00ff */
[----:B---3--:R-:W-:Y:S06]  /*2f80*/  @!P0 BRA `(.L_x_53) ;  /* 0x0000007400908947 */ /* 0x008fec0003800000 */
.L_x_167:
[----:B------:R-:W-:Y:S01]  /*2f90*/  ULEA UR8, UR5, UR6, 0x4 ;  /* 0x0000000605087291 */ /* 0x000fe2000f8e20ff */
[----:B------:R-:W-:Y:S01]  /*2fa0*/  SEL R3, R6, R3, !P2 ;  /* 0x0000000306037207 */ /* 0x000fe20005000000 */
[----:B------:R-:W-:Y:S01]  /*2fb0*/  UIADD3 UR9, UPT, UPT, UR4, 0xd0, URZ ;  /* 0x000000d004097890 */ /* 0x000fe2000fffe0ff */
[----:B--2---:R-:W-:Y:S01]  /*2fc0*/  LEA R2, R11, UR6, 0x3 ;  /* 0x000000060b027c11 */ /* 0x004fe2000f8e18ff */
[----:B------:R-:W-:Y:S01]  /*2fd0*/  UIADD3 UR8, UPT, UPT, UR8, 0x160, URZ ;  /* 0x0000016008087890 */ /* 0x000fe2000fffe0ff */
[----:B------:R-:W-:Y:S01]  /*2fe0*/  SHF.L.U32 R5, R10, 0x1f, RZ ;  /* 0x0000001f0a057819 */ /* 0x000fe200000006ff */
[----:B------:R2:W-:Y:S01]  /*2ff0*/  @!P2 SYNCS.ARRIVE.TRANS64.RED RZ, [R3+URZ], R4 ;  /* 0x0000000403ffa9a7 */ /* 0x0005e200080004ff */
[----:B------:R-:W-:Y:S01]  /*3000*/  UIADD3 UR4, UPT, UPT, UR5, 0x1, URZ ;  /* 0x0000000105047890 */ /* 0x000fe2000fffe0ff */
[----:B------:R-:W-:-:S03]  /*3010*/  VIADD R8, R8, 0x1 ;  /* 0x0000000108087836 */ /* 0x000fc60000000000 */
[----:B------:R-:W-:Y:S02]  /*3020*/  UISETP.NE.AND UP0, UPT, UR4, 0x2, UPT ;  /* 0x000000020400788c */ /* 0x000fe4000bf05270 */
[----:B------:R-:W-:Y:S06]  /*3030*/  UGETNEXTWORKID.BROADCAST [UR8], [UR9] ;  /* 0x00000000080073ca */ /* 0x000fec0008000100 */
[----:B------:R-:W-:Y:S01]  /*3040*/  USEL UR7, URZ, 0x1, UP0 ;  /* 0x00000001ff077887 */ /* 0x000fe20008000000 */
[----:B------:R-:W-:Y:S01]  /*3050*/  ISETP.NE.AND P0, PT, R8, 0x2, PT ;  /* 0x000000020800780c */ /* 0x000fe20003f05270 */
[----:B------:R-:W-:Y:S01]  /*3060*/  USEL UR5, UR4, URZ, UP0 ;  /* 0x000000ff04057287 */ /* 0x000fe20008000000 */
[----:B------:R-:W3:Y:S03]  /*3070*/  SYNCS.PHASECHK.TRANS64.TRYWAIT P1, [R2+URZ+0xd0], R5 ;  /* 0x0000d005020075a7 */ /* 0x000ee600080211ff */
[----:B------:R-:W-:Y:S01]  /*3080*/  LOP3.LUT R12, R12, UR7, RZ, 0x3c, !PT ;  /* 0x000000070c0c7c12 */ /* 0x000fe2000f8e3cff */
[----:B--23--:R-:W-:Y:S07]  /*3090*/  @!P1 BRA `(.L_x_54) ;  /* 0x0000007400649947 */ /* 0x00cfee0003800000 */
.L_x_168:
[C---:B------:R-:W-:Y:S01]  /*30a0*/  LEA R4, R11.reuse, UR6, 0x4 ;  /* 0x000000060b047c11 */ /* 0x040fe2000f8e20ff */
[----:B--2---:R-:W-:Y:S01]  /*30b0*/  VIADD R2, R2, 0xe0 ;  /* 0x000000e002027836 */ /* 0x004fe20000000000 */
[----:B------:R-:W-:Y:S01]  /*30c0*/  SEL R8, R8, RZ, P0 ;  /* 0x000000ff08087207 */ /* 0x000fe20000000000 */
[----:B------:R-:W-:-:S03]  /*30d0*/  VIADD R11, R11, 0x1 ;  /* 0x000000010b0b7836 */ /* 0x000fc60000000000 */
[----:B------:R-:W2:Y:S01]  /*30e0*/  LDS.128 R4, [R4+0x160] ;  /* 0x0001600004047984 */ /* 0x000ea20000000c00 */
[----:B------:R-:W-:Y:S02]  /*30f0*/  PRMT R2, RZ, 0x654, R2 ;  /* 0x00000654ff027816 */ /* 0x000fe40000000002 */
[C---:B------:R-:W-:Y:S01]  /*3100*/  ISETP.NE.AND P1, PT, R11.reuse, 0x2, PT ;  /* 0x000000020b00780c */ /* 0x040fe20003f25270 */
[----:B------:R-:W-:Y:S01]  /*3110*/  @!PT LDS RZ, [RZ] ;  /* 0x00000000fffff984 */ /* 0x000fe20000000800 */
[----:B------:R-:W-:Y:S01]  /*3120*/  @!PT LDS RZ, [RZ] ;  /* 0x00000000fffff984 */ /* 0x000fe20000000800 */
[----:B------:R-:W-:Y:S01]  /*3130*/  @!PT LDS RZ, [RZ] ;  /* 0x00000000fffff984 */ /* 0x000fe20000000800 */
[----:B------:R-:W-:Y:S01]  /*3140*/  @!PT LDS RZ, [RZ] ;  /* 0x00000000fffff984 */ /* 0x000fe20000000800 */
[----:B------:R3:W-:Y:S06]  /*3150*/  MEMBAR.ALL.CTA ;  /* 0x0000000000007992 */ /* 0x0007ec0000008000 */
[----:B---3--:R-:W3:Y:S01]  /*3160*/  FENCE.VIEW.ASYNC.S ;  /* 0x00000000000073c6 */ /* 0x008ee20000000000 */
[----:B------:R-:W-:Y:S01]  /*3170*/  SEL R11, R11, RZ, P1 ;  /* 0x000000ff0b0b7207 */ /* 0x000fe20000800000 */
[----:B---3--:R3:W-:Y:S01]  /*3180*/  SYNCS.ARRIVE.TRANS64.RED.A1T0 RZ, [R2+URZ], RZ ;  /* 0x000000ff02ff79a7 */ /* 0x0087e200081004ff */
[----:B--2---:R-:W-:-:S02]  /*3190*/  LOP3.LUT P3, RZ, R6, 0x1, RZ, 0xc0, !PT ;  /* 0x0000000106ff7812 */ /* 0x004fc4000786c0ff */
[----:B------:R-:W-:-:S04]  /*31a0*/  SEL R5, RZ, 0x1, P1 ;  /* 0x00000001ff057807 */ /* 0x000fc80000800000 */
[----:B------:R-:W-:Y:S02]  /*31b0*/  LOP3.LUT R10, R10, R5, RZ, 0x3c, !PT ;  /* 0x000000050a0a7212 */ /* 0x000fe400078e3cff */
[----:B---3--:R-:W-:-:S04]  /*31c0*/  SEL R2, RZ, 0x1, P0 ;  /* 0x00000001ff027807 */ /* 0x008fc80000000000 */
[----:B------:R-:W-:Y:S01]  /*31d0*/  LOP3.LUT R9, R9, R2, RZ, 0x3c, !PT ;  /* 0x0000000209097212 */ /* 0x000fe200078e3cff */
[----:B------:R-:W-:Y:S06]  /*31e0*/  @P3 BRA `(.L_x_55) ;  /* 0xfffffffc002c3947 */ /* 0x000fec000383ffff */
[----:B------:R-:W-:Y:S01]  /*31f0*/  ULEA UR4, UR5, UR6, 0x3 ;  /* 0x0000000605047291 */ /* 0x000fe2000f8e18ff */
[----:B------:R-:W-:-:S08]  /*3200*/  SHF.L.U32 R3, R12, 0x1f, RZ ;  /* 0x0000001f0c037819 */ /* 0x000fd000000006ff */
[----:B------:R-:W2:Y:S02]  /*3210*/  SYNCS.PHASECHK.TRANS64 P0, [UR4+0xe0], R3 ;  /* 0x0000e003ff0075a7 */ /* 0x000ea40008001004 */
[----:B--2---:R-:W-:Y:S05]  /*3220*/  @P0 BRA `(.L_x_56) ;  /* 0x0000000000080947 */ /* 0x004fea0003800000 */
[----:B------:R-:W2:Y:S02]  /*3230*/  SYNCS.PHASECHK.TRANS64.TRYWAIT P0, [UR4+0xe0], R3 ;  /* 0x0000e003ff0075a7 */ /* 0x000ea40008001104 */
[----:B--2---:R-:W-:Y:S05]  /*3240*/  @!P0 BRA `(.L_x_57) ;  /* 0x00000074000c8947 */ /* 0x004fea0003800000 */
.L_x_56:
[----:B------:R-:W-:-:S04]  /*3250*/  UIADD3 UR7, UPT, UPT, UR5, 0x1, URZ ;  /* 0x0000000105077890 */ /* 0x000fc8000fffe0ff */
[----:B------:R-:W-:-:S04]  /*3260*/  UISETP.NE.AND UP0, UPT, UR7, 0x2, UPT ;  /* 0x000000020700788c */ /* 0x000fc8000bf05270 */
[----:B------:R-:W-:Y:S02]  /*3270*/  USEL UR8, URZ, 0x1, UP0 ;  /* 0x00000001ff087887 */ /* 0x000fe40008000000 */
[----:B------:R-:W-:-:S04]  /*3280*/  USEL UR7, UR7, URZ, UP0 ;  /* 0x000000ff07077287 */ /* 0x000fc80008000000 */
[----:B------:R-:W-:Y:S01]  /*3290*/  ULEA UR7, UR7, UR6, 0x3 ;  /* 0x0000000607077291 */ /* 0x000fe2000f8e18ff */
[----:B--2---:R-:W-:-:S04]  /*32a0*/  LOP3.LUT R3, R12, UR8, RZ, 0x3c, !PT ;  /* 0x000000080c037c12 */ /* 0x004fc8000f8e3cff */
[----:B------:R-:W-:-:S04]  /*32b0*/  SHF.L.U32 R0, R3, 0x1f, RZ ;  /* 0x0000001f03007819 */ /* 0x000fc800000006ff */
[----:B------:R-:W2:Y:S02]  /*32c0*/  SYNCS.PHASECHK.TRANS64 P0, [UR7+0xe0], R0 ;  /* 0x0000e000ff0075a7 */ /* 0x000ea40008001007 */
[----:B-12---:R-:W-:Y:S05]  /*32d0*/  @P0 EXIT ;  /* 0x000000000000094d */ /* 0x006fea0003800000 */
[----:B------:R-:W-:Y:S02]  /*32e0*/  SHF.L.U32 R3, R3, 0x1f, RZ ;  /* 0x0000001f03037819 */ /* 0x000fe400000006ff */
[----:B------:R-:W-:-:S07]  /*32f0*/  MOV R0, UR7 ;  /* 0x0000000700007c02 */ /* 0x000fce0008000f00 */
.L_x_58:
[----:B-1----:R1:W2:Y:S02]  /*3300*/  SYNCS.PHASECHK.TRANS64.TRYWAIT P0, [R0+URZ+0xe0], R3 ;  /* 0x0000e003000075a7 */ /* 0x0022a400080011ff */
[----:B--2---:R-:W-:Y:S05]  /*3310*/  @!P0 NANOSLEEP.SYNCS 0x989680 ;  /* 0x009896800000895d */ /* 0x004fea0003900000 */
[----:B------:R-:W2:Y:S02]  /*3320*/  @!P0 SYNCS.PHASECHK.TRANS64 P0, [R0+URZ+0xe0], R3 ;  /* 0x0000e003000085a7 */ /* 0x000ea400080010ff */
[----:B--2---:R-:W-:Y:S05]  /*3330*/  @P0 EXIT ;  /* 0x000000000000094d */ /* 0x004fea0003800000 */
[----:B------:R-:W-:Y:S05]  /*3340*/  BRA `(.L_x_58) ;  /* 0xfffffffc00ec7947 */ /* 0x000fea000383ffff */
.L_x_51:
[----:B------:R-:W-:Y:S05]  /*3350*/  BRA.U UP5, `(.L_x_59) ;  /* 0x0000001105d87547 */ /* 0x000fea000b800000 */
[----:B------:R-:W-:Y:S01]  /*3360*/  UMOV UR4, 0x40 ;  /* 0x0000004000047882 */ /* 0x000fe20000000000 */
[----:B------:R-:W-:Y:S01]  /*3370*/  NOP ;  /* 0x0000000000007918 */ /* 0x000fe20000000000 */
[----:B------:R-:W-:Y:S01]  /*3380*/  ULEA UR5, UR58, UR4, 0x18 ;  /* 0x000000043a057291 */ /* 0x000fe2000f8ec0ff */
[----:B------:R-:W-:Y:S02]  /*3390*/  UMOV UR6, 0x400 ;  /* 0x0000040000067882 */ /* 0x000fe40000000000 */
[----:B------:R-:W-:-:S06]  /*33a0*/  ULEA UR6, UR58, UR6, 0x18 ;  /* 0x000000063a067291 */ /* 0x000fcc000f8ec0ff */
[----:B------:R-:W2:Y:S02]  /*33b0*/  LDS.U8 R0, [UR5+0x1c] ;  /* 0x00001c05ff007984 */ /* 0x000ea40008000000 */
[----:B--2---:R-:W-:-:S13]  /*33c0*/  ISETP.NE.AND P0, PT, R0, RZ, PT ;  /* 0x000000ff0000720c */ /* 0x004fda0003f05270 */
[----:B------:R-:W-:Y:S05]  /*33d0*/  @P0 BRA `(.L_x_60) ;  /* 0x0000000400080947 */ /* 0x000fea0003800000 */
[----:B------:R-:W-:Y:S02]  /*33e0*/  UISETP.NE.U32.AND UP1, UPT, UR47, 0x1, UPT ;  /* 0x000000012f00788c */ /* 0x000fe4000bf25070 */
[----:B------:R-:W-:-:S07]  /*33f0*/  UIADD3 UR7, UPT, UPT, UR5, 0x8, URZ ;  /* 0x0000000805077890 */ /* 0x000fce000fffe0ff */
[----:B------:R-:W-:Y:S05]  /*3400*/  BRA.U !UP1, `(.L_x_61) ;  /* 0x00000001099c7547 */ /* 0x000fea000b800000 */
[----:B------:R-:W-:Y:S01]  /*3410*/  ELECT P0, URZ, PT ;  /* 0x0000000000ff782f */ /* 0x000fe20003800000 */
[----:B------:R-:W-:-:S12]  /*3420*/  BSSY B0, `(.L_x_61) ;  /* 0x0000025000007945 */ /* 0x000fd80003800000 */
[----:B------:R-:W-:Y:S05]  /*3430*/  @!P0 BRA `(.L_x_62) ;  /* 0x00000000008c8947 */ /* 0x000fea0003800000 */
[----:B------:R-:W-:-:S05]  /*3440*/  UMOV UR4, 0x10 ;  /* 0x0000001000047882 */ /* 0x000fca0000000000 */
[----:B------:R-:W-:Y:S04]  /*3450*/  DEPBAR.LE SB2, 0x36 ;  /* 0x0000ad800000791a */ /* 0x000fe80000000000 */
[----:B------:R-:W2:Y:S02]  /*3460*/  UTCATOMSWS.2CTA.FIND_AND_SET.ALIGN UP0, UR4, UR4 ;  /* 0x00000004000475e3 */ /* 0x000ea40008200800 */
[----:B--2---:R-:W-:Y:S01]  /*3470*/  MOV R11, UR4 ;  /* 0x00000004000b7c02 */ /* 0x004fe20008000f00 */
[----:B------:R-:W-:Y:S06]  /*3480*/  BRA.U UP0, `(.L_x_63) ;  /* 0x0000000100187547 */ /* 0x000fec000b800000 */
.L_x_64:
[----:B------:R-:W-:Y:S05]  /*3490*/  NANOSLEEP 0x64 ;  /* 0x000000640000795d */ /* 0x000fea0003800000 */
[----:B------:R-:W-:-:S05]  /*34a0*/  UMOV UR4, 0x10 ;  /* 0x0000001000047882 */ /* 0x000fca0000000000 */
[----:B------:R-:W-:Y:S04]  /*34b0*/  DEPBAR.LE SB2, 0x36 ;  /* 0x0000ad800000791a */ /* 0x000fe80000000000 */
[----:B------:R-:W2:Y:S02]  /*34c0*/  UTCATOMSWS.2CTA.FIND_AND_SET.ALIGN UP0, UR4, UR4 ;  /* 0x00000004000475e3 */ /* 0x000ea40008200800 */
[----:B--2---:R-:W-:Y:S01]  /*34d0*/  MOV R11, UR4 ;  /* 0x00000004000b7c02 */ /* 0x004fe20008000f00 */
[----:B------:R-:W-:Y:S05]  /*34e0*/  BRA.U !UP0, `(.L_x_64) ;  /* 0xfffffffd08e87547 */ /* 0x000fea000b83ffff */
.L_x_63:
[----:B------:R-:W2:Y:S01]  /*34f0*/  LDS R7, [UR5+0x10] ;  /* 0x00001005ff077984 */ /* 0x000ea20008000800 */
[----:B------:R-:W-:Y:S01]  /*3500*/  IMAD.U32 R5, RZ, RZ, UR6 ;  /* 0x00000006ff057e24 */ /* 0x000fe2000f8e00ff */
[----:B------:R-:W-:-:S03]  /*3510*/  MOV R4, UR46 ;  /* 0x0000002e00047c02 */ /* 0x000fc60008000f00 */
[----:B------:R-:W-:Y:S01]  /*3520*/  VIADD R5, R5, 0x180 ;  /* 0x0000018005057836 */ /* 0x000fe20000000000 */
[----:B--2---:R-:W-:-:S04]  /*3530*/  SHF.L.U32 R7, R7, 0x1f, RZ ;  /* 0x0000001f07077819 */ /* 0x004fc800000006ff */
[----:B------:R-:W2:Y:S02]  /*3540*/  SYNCS.PHASECHK.TRANS64.TRYWAIT P0, [UR5+0x8], R7 ;  /* 0x00000807ff0075a7 */ /* 0x000ea40008001105 */
[----:B--2---:R-:W-:Y:S05]  /*3550*/  @P0 BRA `(.L_x_65) ;  /* 0x0000000000080947 */ /* 0x004fea0003800000 */
[----:B------:R-:W2:Y:S02]  /*3560*/  SYNCS.PHASECHK.TRANS64.TRYWAIT P0, [UR5+0x8], R7 ;  /* 0x00000807ff0075a7 */ /* 0x000ea40008001105 */
[----:B--2---:R-:W-:Y:S05]  /*3570*/  @!P0 BRA `(.L_x_66) ;  /* 0x0000007000588947 */ /* 0x004fea0003800000 */
.L_x_65:
[----:B--2---:R-:W-:Y:S01]  /*3580*/  HFMA2 R0, -RZ, RZ, 0, 5.9604644775390625e-08 ;  /* 0x00000001ff007431 */ /* 0x004fe200000001ff */
[----:B------:R-:W-:Y:S01]  /*3590*/  UPRMT UR4, UR46, 0x654, UR7 ;  /* 0x000006542e047896 */ /* 0x000fe20008000007 */
[----:B------:R-:W-:Y:S01]  /*35a0*/  IMAD.MOV.U32 R8, RZ, RZ, 0xffff ;  /* 0x0000ffffff087424 */ /* 0x000fe200078e00ff */
[----:B------:R-:W-:Y:S01]  /*35b0*/  PRMT R4, R4, 0x654, R5 ;  /* 0x0000065404047816 */ /* 0x000fe20000000005 */
[----:B------:R-:W-:Y:S02]  /*35c0*/  IMAD.MOV.U32 R6, RZ, RZ, 0x4 ;  /* 0x00000004ff067424 */ /* 0x000fe400078e00ff */
[----:B------:R-:W-:Y:S01]  /*35d0*/  IMAD.SHL.U32 R9, R11, 0x20, RZ ;  /* 0x000000200b097824 */ /* 0x000fe200078e00ff */
[----:B------:R-:W-:Y:S02]  /*35e0*/  MOV R5, UR4 ;  /* 0x0000000400057c02 */ /* 0x000fe40008000f00 */
[-C--:B------:R-:W-:Y:S01]  /*35f0*/  SHF.L.U32 R8, R8, R11.reuse, RZ ;  /* 0x0000000b08087219 */ /* 0x080fe200000006ff */
[----:B------:R2:W-:Y:S01]  /*3600*/  SYNCS.ARRIVE.TRANS64.RED RZ, [UR4], R6 ;  /* 0x00000006ffff79a7 */ /* 0x0005e20008000404 */
[----:B------:R-:W-:Y:S01]  /*3610*/  SHF.L.U32 R7, R0, R11, RZ ;  /* 0x0000000b00077219 */ /* 0x000fe200000006ff */
[----:B------:R2:W-:Y:S04]  /*3620*/  STS [UR6+0x180], R9 ;  /* 0x00018009ff007988 */ /* 0x0005e80008000806 */
[----:B------:R2:W-:Y:S04]  /*3630*/  STAS [R4.64], R11 ;  /* 0x0000000b04007dbd */ /* 0x0005e8000c0008ff */
[----:B------:R2:W-:Y:S04]  /*3640*/  ATOMS.OR RZ, [UR5+0x14], R8 ;  /* 0x00001408ffff798c */ /* 0x0005e8000b000005 */
[----:B------:R2:W-:Y:S04]  /*3650*/  ATOMS.OR RZ, [UR5+0x18], R7 ;  /* 0x00001807ffff798c */ /* 0x0005e8000b000005 */
[----:B------:R2:W-:Y:S02]  /*3660*/  ATOMS.XOR RZ, [UR5+0x10], R0 ;  /* 0x00001000ffff798c */ /* 0x0005e4000b800005 */
.L_x_62:
[----:B-1----:R-:W-:Y:S05]  /*3670*/  BSYNC B0 ;  /* 0x0000000000007941 */ /* 0x002fea0003800000 */
.L_x_61:
[----:B------:R-:W-:Y:S05]  /*3680*/  BRA.U UP1, `(.L_x_67) ;  /* 0x00000001016c7547 */ /* 0x000fea000b800000 */
[----:B------:R-:W-:-:S03]  /*3690*/  UMOV UR4, 0xffffffff ;  /* 0xffffffff00047882 */ /* 0x000fc60000000000 */
[----:B------:R-:W-:Y:S05]  /*36a0*/  BRA.DIV UR4, `(.L_x_68) ;  /* 0x0000007204247947 */ /* 0x000fea000b800000 */
[----:B------:R-:W-:-:S13]  /*36b0*/  ELECT P6, URZ, PT ;  /* 0x0000000000ff782f */ /* 0x000fda00038c0000 */
.L_x_172:
[----:B------:R-:W-:Y:S05]  /*36c0*/  @!P6 BRA `(.L_x_67) ;  /* 0x00000000005ce947 */ /* 0x000fea0003800000 */
[----:B--2---:R-:W2:Y:S02]  /*36d0*/  LDS R5, [UR5+0x10] ;  /* 0x00001005ff057984 */ /* 0x004ea40008000800 */
[----:B--2---:R-:W-:-:S04]  /*36e0*/  SHF.L.U32 R5, R5, 0x1f, RZ ;  /* 0x0000001f05057819 */ /* 0x004fc800000006ff */
[----:B------:R-:W2:Y:S02]  /*36f0*/  SYNCS.PHASECHK.TRANS64.TRYWAIT P0, [UR5+0x8], R5 ;  /* 0x00000805ff0075a7 */ /* 0x000ea40008001105 */
[----:B--2---:R-:W-:Y:S05]  /*3700*/  @P0 BRA `(.L_x_69) ;  /* 0x0000000000080947 */ /* 0x004fea0003800000 */
[----:B------:R-:W2:Y:S02]  /*3710*/  SYNCS.PHASECHK.TRANS64.TRYWAIT P0, [UR5+0x8], R5 ;  /* 0x00000805ff0075a7 */ /* 0x000ea40008001105 */
[----:B--2---:R-:W-:Y:S05]  /*3720*/  @!P0 BRA `(.L_x_70) ;  /* 0x0000007000248947 */ /* 0x004fea0003800000 */
.L_x_69:
[----:B------:R-:W3:Y:S01]  /*3730*/  LDS R7, [UR6+0x180] ;  /* 0x00018006ff077984 */ /* 0x000ee20008000800 */
[----:B--2---:R-:W-:Y:S02]  /*3740*/  HFMA2 R0, -RZ, RZ, 0, 5.9604644775390625e-08 ;  /* 0x00000001ff007431 */ /* 0x004fe400000001ff */
[----:B------:R-:W-:Y:S01]  /*3750*/  IMAD.MOV.U32 R4, RZ, RZ, 0xffff ;  /* 0x0000ffffff047424 */ /* 0x000fe200078e00ff */
[----:B------:R-:W-:Y:S01]  /*3760*/  UPRMT UR4, UR46, 0x654, UR7 ;  /* 0x000006542e047896 */ /* 0x000fe20008000007 */
[----:B---3--:R-:W-:-:S03]  /*3770*/  IMAD.SHL.U32 R5, R7, 0x20, RZ ;  /* 0x0000002007057824 */ /* 0x008fc600078e00ff */
[-C--:B------:R-:W-:Y:S02]  /*3780*/  SHF.L.U32 R4, R4, R7.reuse, RZ ;  /* 0x0000000704047219 */ /* 0x080fe400000006ff */
[----:B------:R-:W-:Y:S01]  /*3790*/  SHF.L.U32 R7, R0, R7, RZ ;  /* 0x0000000700077219 */ /* 0x000fe200000006ff */
[----:B------:R3:W-:Y:S04]  /*37a0*/  STS [UR6+0x180], R5 ;  /* 0x00018005ff007988 */ /* 0x0007e80008000806 */
[----:B------:R3:W-:Y:S04]  /*37b0*/  ATOMS.OR RZ, [UR5+0x14], R4 ;  /* 0x00001404ffff798c */ /* 0x0007e8000b000005 */
[----:B------:R3:W-:Y:S01]  /*37c0*/  ATOMS.OR RZ, [UR5+0x18], R7 ;  /* 0x00001807ffff798c */ /* 0x0007e2000b000005 */
[----:B------:R-:W-:Y:S03]  /*37d0*/  SYNCS.ARRIVE.TRANS64.RED.A1T0 RZ, [UR4], RZ ;  /* 0x000000ffffff79a7 */ /* 0x000fe60008100404 */
[----:B------:R3:W-:Y:S01]  /*37e0*/  ATOMS.XOR RZ, [UR5+0x10], R0 ;  /* 0x00001000ffff798c */ /* 0x0007e2000b800005 */
[----:B------:R-:W-:Y:S05]  /*37f0*/  BRA `(.L_x_67) ;  /* 0x0000000000107947 */ /* 0x000fea0003800000 */
.L_x_60:
[----:B------:R-:W-:Y:S02]  /*3800*/  MOV R0, 0xffffffff ;  /* 0xffffffff00007802 */ /* 0x000fe40000000f00 */
[----:B------:R-:W-:-:S03]  /*3810*/  MOV R4, 0x3840 ;  /* 0x0000384000047802 */ /* 0x000fc60000000f00 */
[----:B------:R2:W-:Y:S04]  /*3820*/  STS [UR6+0x180], R0 ;  /* 0x00018000ff007988 */ /* 0x0005e80008000806 */
[----:B-12--5:R-:W-:Y:S05]  /*3830*/  CALL.REL.NOINC `($__internal_1_$__cuda_sm10x_tcgen05_guardrail_trap_phase_invalid_during_alloc) ;  /* 0x0000007400f47944 */ /* 0x026fea0003c00000 */
.L_x_67:
[----:B------:R-:W-:Y:S05]  /*3840*/  WARPSYNC.ALL ;  /* 0x0000000000007948 */ /* 0x000fea0003800000 */
[----:B------:R-:W4:Y:S01]  /*3850*/  S2UR UR4, SR_CgaCtaId ;  /* 0x00000000000479c3 */ /* 0x000f220000008800 */
[----:B------:R-:W-:Y:S01]  /*3860*/  UMOV UR26, 0x400 ;  /* 0x00000400001a7882 */ /* 0x000fe20000000000 */
[----:B------:R-:W-:-:S06]  /*3870*/  NOP ;  /* 0x0000000000007918 */ /* 0x000fcc0000000000 */
[----:B------:R-:W-:Y:S06]  /*3880*/  BAR.ARV 0x6, 0xa0 ;  /* 0x0182800000007b1d */ /* 0x000fec0000002000 */
[----:B------:R-:W1:Y:S01]  /*3890*/  LDCU UR6, c[0x0][0x38c] ;  /* 0x00007180ff0677ac */ /* 0x000e620008000800 */
[----:B------:R-:W-:Y:S01]  /*38a0*/  LOP3.LUT R3, R3, 0xffff, RZ, 0xc0, !PT ;  /* 0x0000ffff03037812 */ /* 0x000fe200078ec0ff */
[----:B--2---:R-:W-:Y:S01]  /*38b0*/  IMAD.MOV.U32 R9, RZ, RZ, 0x1 ;  /* 0x00000001ff097424 */ /* 0x004fe200078e00ff */
[----:B------:R-:W-:Y:S01]  /*38c0*/  LOP3.LUT R2, R2, 0xffff, RZ, 0xc0, !PT ;  /* 0x0000ffff02027812 */ /* 0x000fe200078ec0ff */
[----:B------:R-:W-:Y:S01]  /*38d0*/  IMAD.MOV.U32 R8, RZ, RZ, RZ ;  /* 0x000000ffff087224 */ /* 0x000fe200078e00ff */
[----:B------:R-:W-:Y:S01]  /*38e0*/  R2UR UR28, R3 ;  /* 0x00000000031c72ca */ /* 0x000fe200000e0000 */
[----:B------:R-:W-:Y:S01]  /*38f0*/  UMOV UR32, URZ ;  /* 0x000000ff00207c82 */ /* 0x000fe20008000000 */
[----:B------:R-:W-:-:S02]  /*3900*/  R2UR UR42, R2 ;  /* 0x00000000022a72ca */ /* 0x000fc400000e0000 */
[----:B------:R-:W-:Y:S01]  /*3910*/  CS2R R2, SRZ ;  /* 0x0000000000027805 */ /* 0x000fe2000001ff00 */
[----:B------:R-:W-:Y:S01]  /*3920*/  UMOV UR23, URZ ;  /* 0x000000ff00177c82 */ /* 0x000fe20008000000 */
[----:B----4-:R-:W-:Y:S01]  /*3930*/  ULEA UR26, UR4, UR26, 0x18 ;  /* 0x0000001a041a7291 */ /* 0x010fe2000f8ec0ff */
[----:B------:R-:W-:Y:S01]  /*3940*/  UMOV UR22, URZ ;  /* 0x000000ff00167c82 */ /* 0x000fe20008000000 */
[----:B------:R-:W-:Y:S02]  /*3950*/  UISETP.NE.AND UP3, UPT, UR47, URZ, UPT ;  /* 0x000000ff2f00728c */ /* 0x000fe4000bf65270 */
[----:B------:R-:W-:Y:S02]  /*3960*/  UIADD3 UR5, UPT, UPT, UR26, 0x6300, URZ ;  /* 0x000063001a057890 */ /* 0x000fe4000fffe0ff */
[----:B------:R-:W-:-:S03]  /*3970*/  UIADD3 UR4, UPT, UPT, UR26, 0x16300, URZ ;  /* 0x000163001a047890 */ /* 0x000fc6000fffe0ff */
[----:B---3--:R-:W2:Y:S01]  /*3980*/  LDS R0, [UR26+0x180] ;  /* 0x0001801aff007984 */ /* 0x008ea20008000800 */
[----:B-1----:R-:W-:Y:S02]  /*3990*/  UIADD3 UR6, UPT, UPT, UR6, 0x7f, URZ ;  /* 0x0000007f06067890 */ /* 0x002fe4000fffe0ff */
[----:B------:R-:W-:Y:S02]  /*39a0*/  USHF.R.U32.HI UR5, URZ, 0x4, UR5 ;  /* 0x00000004ff057899 */ /* 0x000fe40008011605 */
[----:B------:R-:W-:Y:S02]  /*39b0*/  USHF.R.S32.HI UR33, URZ, 0x1f, UR6 ;  /* 0x0000001fff217899 */ /* 0x000fe40008011406 */
[----:B------:R-:W-:Y:S02]  /*39c0*/  USHF.R.U32.HI UR4, URZ, 0x4, UR4 ;  /* 0x00000004ff047899 */ /* 0x000fe40008011604 */
[----:B------:R-:W-:Y:S02]  /*39d0*/  ULEA.HI UR33, UR33, UR6, URZ, 0x7 ;  /* 0x0000000621217291 */ /* 0x000fe4000f8f38ff */
[----:B------:R-:W-:-:S02]  /*39e0*/  ULOP3.LUT UR5, UR5, 0x3fff, URZ, 0xc0, !UPT ;  /* 0x00003fff05057892 */ /* 0x000fc4000f8ec0ff */
[----:B------:R-:W-:Y:S02]  /*39f0*/  USHF.R.S32.HI UR33, URZ, 0x7, UR33 ;  /* 0x00000007ff217899 */ /* 0x000fe40008011421 */
[----:B------:R-:W-:Y:S02]  /*3a00*/  ULOP3.LUT UR30, UR4, 0x3fff, URZ, 0xc0, !UPT ;  /* 0x00003fff041e7892 */ /* 0x000fe4000f8ec0ff */
[----:B------:R-:W-:Y:S01]  /*3a10*/  UISETP.LT.AND UP0, UPT, UR33, 0x1, UPT ;  /* 0x000000012100788c */ /* 0x000fe2000bf01270 */
[----:B------:R-:W-:Y:S01]  /*3a20*/  UMOV UR40, 0x0 ;  /* 0x0000000000287882 */ /* 0x000fe20000000000 */
[----:B------:R-:W-:Y:S01]  /*3a30*/  UMOV UR41, 0x8400010 ;  /* 0x0840001000297882 */ /* 0x000fe20000000000 */
[----:B------:R-:W-:Y:S02]  /*3a40*/  ULOP3.LUT UR29, UR5, 0x10000, URZ, 0xfc, !UPT ;  /* 0x00010000051d7892 */ /* 0x000fe4000f8efcff */
[----:B------:R-:W-:Y:S02]  /*3a50*/  ULOP3.LUT UR30, UR30, 0x10000, URZ, 0xfc, !UPT ;  /* 0x000100001e1e7892 */ /* 0x000fe4000f8efcff */
[----:B------:R-:W-:Y:S01]  /*3a60*/  USEL UR43, UR33, 0x1, !UP0 ;  /* 0x00000001212b7887 */ /* 0x000fe2000c000000 */
[----:B------:R-:W-:Y:S01]  /*3a70*/  UMOV UR38, 0x0 ;  /* 0x0000000000267882 */ /* 0x000fe20000000000 */
[----:B------:R-:W-:Y:S01]  /*3a80*/  UMOV UR39, 0x8400010 ;  /* 0x0840001000277882 */ /* 0x000fe20000000000 */
[----:B------:R-:W-:Y:S01]  /*3a90*/  UMOV UR36, 0x0 ;  /* 0x0000000000247882 */ /* 0x000fe20000000000 */
[----:B------:R-:W-:Y:S01]  /*3aa0*/  UMOV UR37, 0x8400010 ;  /* 0x0840001000257882 */ /* 0x000fe20000000000 */
[----:B------:R-:W-:Y:S01]  /*3ab0*/  UMOV UR34, 0x0 ;  /* 0x0000000000227882 */ /* 0x000fe20000000000 */
[----:B------:R-:W-:Y:S01]  /*3ac0*/  UMOV UR35, 0x8400010 ;  /* 0x0840001000237882 */ /* 0x000fe20000000000 */
[----:B--2---:R-:W-:-:S15]  /*3ad0*/  R2UR UR44, R0 ;  /* 0x00000000002c72ca */ /* 0x004fde00000e0000 */
.L_x_78:
[C---:B------:R-:W-:Y:S02]  /*3ae0*/  LEA R0, R8.reuse, UR26, 0x3 ;  /* 0x0000001a08007c11 */ /* 0x040fe4000f8e18ff */
[----:B------:R-:W-:Y:S02]  /*3af0*/  SHF.L.U32 R5, R3, 0x1f, RZ ;  /* 0x0000001f03057819 */ /* 0x000fe400000006ff */
[----:B------:R-:W-:Y:S02]  /*3b00*/  LEA R4, R8, UR26, 0x4 ;  /* 0x0000001a08047c11 */ /* 0x000fe4000f8e20ff */
[----:B------:R-:W1:Y:S02]  /*3b10*/  SYNCS.PHASECHK.TRANS64.TRYWAIT P0, [R0+URZ+0xd0], R5 ;  /* 0x0000d005000075a7 */ /* 0x000e6400080011ff */
[----:B-1-3--:R-:W-:Y:S05]  /*3b20*/  @!P0 BRA `(.L_x_71) ;  /* 0x0000006c003c8947 */ /* 0x00afea0003800000 */
.L_x_173:
[----:B-1----:R-:W1:Y:S01]  /*3b30*/  LDS.128 R4, [R4+0x160] ;  /* 0x0001600004047984 */ /* 0x002e620000000c00 */
[----:B------:R-:W-:Y:S02]  /*3b40*/  VIADD R0, R0, 0xe0 ;  /* 0x000000e000007836 */ /* 0x000fe40000000000 */
[----:B------:R-:W-:Y:S01]  /*3b50*/  VIADD R8, R8, 0x1 ;  /* 0x0000000108087836 */ /* 0x000fe20000000000 */
[----:B------:R-:W-:Y:S01]  /*3b60*/  @!PT LDS RZ, [RZ] ;  /* 0x00000000fffff984 */ /* 0x000fe20000000800 */
[----:B------:R-:W-:Y:S01]  /*3b70*/  @!PT LDS RZ, [RZ] ;  /* 0x00000000fffff984 */ /* 0x000fe20000000800 */
[----:B------:R-:W-:Y:S01]  /*3b80*/  @!PT LDS RZ, [RZ] ;  /* 0x00000000fffff984 */ /* 0x000fe20000000800 */
[----:B------:R-:W-:Y:S01]  /*3b90*/  @!PT LDS RZ, [RZ] ;  /* 0x00000000fffff984 */ /* 0x000fe20000000800 */
[----:B------:R2:W-:Y:S06]  /*3ba0*/  MEMBAR.ALL.CTA ;  /* 0x0000000000007992 */ /* 0x0005ec0000008000 */
[----:B--2---:R-:W2:Y:S01]  /*3bb0*/  FENCE.VIEW.ASYNC.S ;  /* 0x00000000000073c6 */ /* 0x004ea20000000000 */
[----:B------:R-:W-:-:S04]  /*3bc0*/  PRMT R0, RZ, 0x654, R0 ;  /* 0x00000654ff007816 */ /* 0x000fc80000000000 */
[----:B--2---:R2:W-:Y:S01]  /*3bd0*/  SYNCS.ARRIVE.TRANS64.RED.A1T0 RZ, [R0+URZ], RZ ;  /* 0x000000ff00ff79a7 */ /* 0x0045e200081004ff */
[----:B-1----:R-:W-:Y:S01]  /*3be0*/  LOP3.LUT P1, RZ, R6, 0x1, RZ, 0xc0, !PT ;  /* 0x0000000106ff7812 */ /* 0x002fe2000782c0ff */
[----:B--2---:R-:W-:-:S12]  /*3bf0*/  BRA.U UP3, `(.L_x_72) ;  /* 0x0000000503087547 */ /* 0x004fd8000b800000 */
[----:B------:R-:W1:Y:S01]  /*3c00*/  LDCU UR4, c[0x0][0x38c] ;  /* 0x00007180ff0477ac */ /* 0x000e620008000800 */
[----:B------:R-:W-:Y:S02]  /*3c10*/  PLOP3.LUT P2, PT, PT, PT, PT, 0x80, 0x8 ;  /* 0x000000000008781c */ /* 0x000fe40003f4f070 */
[----:B------:R-:W-:Y:S01]  /*3c20*/  SHF.L.U32 R5, R9, 0x1f, RZ ;  /* 0x0000001f09057819 */ /* 0x000fe200000006ff */
[----:B------:R-:W-:Y:S02]  /*3c30*/  ULEA UR31, UR32, UR26, 0x3 ;  /* 0x0000001a201f7291 */ /* 0x000fe4000f8e18ff */
[----:B------:R-:W-:Y:S02]  /*3c40*/  ULEA UR11, UR32, UR44, 0x7 ;  /* 0x0000002c200b7291 */ /* 0x000fe4000f8e38ff */
[----:B-1----:R-:W-:-:S06]  /*3c50*/  UISETP.GE.AND UP0, UPT, UR4, 0x1, UPT ;  /* 0x000000010400788c */ /* 0x002fcc000bf06270 */
[----:B------:R-:W-:-:S05]  /*3c60*/  PLOP3.LUT P0, PT, PT, PT, UP0, 0x80, 0x8 ;  /* 0x000000000008781c */ /* 0x000fca0003f0f008 */
[----:B------:R-:W-:-:S08]  /*3c70*/  @UP0 ULEA UR4, UR23, UR26, 0x3 ;  /* 0x0000001a17040291 */ /* 0x000fd0000f8e18ff */
[----:B------:R-:W-:-:S04]  /*3c80*/  @P0 SHF.L.U32 R0, R2, 0x1f, RZ ;  /* 0x0000001f02000819 */ /* 0x000fc800000006ff */
[----:B------:R1:W2:Y:S01]  /*3c90*/  @P0 SYNCS.PHASECHK.TRANS64.TRYWAIT P2, [UR4], R0 ;  /* 0x00000000ff0005a7 */ /* 0x0002a20008041104 */
[----:B------:R-:W3:Y:S02]  /*3ca0*/  SYNCS.PHASECHK.TRANS64.TRYWAIT P0, [UR31+0x110], R5 ;  /* 0x00011005ff0075a7 */ /* 0x000ee4000800111f */
[----:B-123--:R-:W-:Y:S05]  /*3cb0*/  @!P0 BRA `(.L_x_73) ;  /* 0x0000006800ec8947 */ /* 0x00efea0003800000 */
.L_x_175:
[----:B------:R-:W-:Y:S01]  /*3cc0*/  UMOV UR27, UR22 ;  /* 0x00000016001b7c82 */ /* 0x000fe20008000000 */
[----:B------:R-:W-:Y:S05]  /*3cd0*/  BRA.U !UP0, `(.L_x_74) ;  /* 0x0000000108c07547 */ /* 0x000fea000b800000 */
[----:B------:R-:W-:Y:S02]  /*3ce0*/  UIADD3 UR27, UPT, UPT, UR43, UR22, URZ ;  /* 0x000000162b1b7290 */ /* 0x000fe4000fffe0ff */
[----:B------:R-:W-:Y:S01]  /*3cf0*/  UPLOP3.LUT UP2, UPT, UPT, UPT, UPT, 0x40, 0x4 ;  /* 0x000000000004789c */ /* 0x000fe20003f4e870 */
[----:B------:R-:W-:Y:S01]  /*3d00*/  UMOV UR24, UR33 ;  /* 0x0000002100187c82 */ /* 0x000fe20008000000 */
[----:B------:R-:W-:-:S09]  /*3d10*/  UMOV UR10, UR23 ;  /* 0x00000017000a7c82 */ /* 0x000fd20008000000 */
.L_x_77:
[----:B--2---:R-:W-:Y:S01]  /*3d20*/  ULEA UR5, UR10, UR26, 0x3 ;  /* 0x0000001a0a057291 */ /* 0x004fe2000f8e18ff */
[----:B---3--:R-:W-:Y:S11]  /*3d30*/  @P2 BRA `(.L_x_75) ;  /* 0x00000000000c2947 */ /* 0x008ff60003800000 */
[----:B-1----:R-:W-:Y:S04]  /*3d40*/  SHF.L.U32 R5, R2, 0x1f, RZ ;  /* 0x0000001f02057819 */ /* 0x002fe800000006ff */
[----:B------:R-:W1:Y:S02]  /*3d50*/  SYNCS.PHASECHK.TRANS64.TRYWAIT P0, [UR5], R5 ;  /* 0x00000005ff0075a7 */ /* 0x000e640008001105 */
[----:B-1----:R-:W-:Y:S05]  /*3d60*/  @!P0 BRA `(.L_x_76) ;  /* 0x0000006800d88947 */ /* 0x002fea0003800000 */
.L_x_75:
[----:B------:R-:W-:Y:S01]  /*3d70*/  UISETP.NE.AND UP0, UPT, UR24, 0x1, UPT ;  /* 0x000000011800788c */ /* 0x000fe2000bf05270 */
[----:B------:R-:W-:Y:S01]  /*3d80*/  PLOP3.LUT P2, PT, PT, PT, PT, 0x80, 0x8 ;  /* 0x000000000008781c */ /* 0x000fe20003f4f070 */
[----:B------:R-:W-:Y:S02]  /*3d90*/  UIADD3 UR4, UPT, UPT, UR10, 0x1, URZ ;  /* 0x000000010a047890 */ /* 0x000fe4000fffe0ff */
[----:B------:R-:W-:Y:S02]  /*3da0*/  UIADD3 UR25, UPT, UPT, UR5, 0x40, URZ ;  /* 0x0000004005197890 */ /* 0x000fe4000fffe0ff */
[----:B------:R-:W-:Y:S01]  /*3db0*/  UISETP.NE.AND UP1, UPT, UR4, 0x8, UPT ;  /* 0x000000080400788c */ /* 0x000fe2000bf25270 */
[----:B------:R-:W-:Y:S01]  /*3dc0*/  PLOP3.LUT P0, PT, PT, PT, UP0, 0x80, 0x8 ;  /* 0x000000000008781c */ /* 0x000fe20003f0f008 */
[----:B------:R-:W-:Y:S02]  /*3dd0*/  UIADD3 UR22, UPT, UPT, UR22, 0x1, URZ ;  /* 0x0000000116167890 */ /* 0x000fe4000fffe0ff */
[----:B------:R-:W-:Y:S02]  /*3de0*/  USEL UR6, URZ, 0x1, UP1 ;  /* 0x00000001ff067887 */ /* 0x000fe40008800000 */
[----:B------:R-:W-:Y:S02]  /*3df0*/  USEL UR23, UR4, URZ, UP1 ;  /* 0x000000ff04177287 */ /* 0x000fe40008800000 */
[----:B------:R-:W-:Y:S02]  /*3e00*/  UIADD3 UR24, UPT, UPT, UR24, -0x1, URZ ;  /* 0xffffffff18187890 */ /* 0x000fe4000fffe0ff */
[----:B------:R-:W-:Y:S01]  /*3e10*/  @UP0 ULEA UR4, UR23, UR26, 0x3 ;  /* 0x0000001a17040291 */ /* 0x000fe2000f8e18ff */
[----:B------:R-:W-:Y:S01]  /*3e20*/  LOP3.LUT R2, R2, UR6, RZ, 0x3c, !PT ;  /* 0x0000000602027c12 */ /* 0x000fe2000f8e3cff */
[----:B------:R-:W-:Y:S02]  /*3e30*/  ULEA UR6, UR10, UR30, 0xa ;  /* 0x0000001e0a067291 */ /* 0x000fe4000f8e50ff */
[----:B------:R-:W-:Y:S01]  /*3e40*/  UISETP.NE.AND UP0, UPT, UR22, UR27, UPT ;  /* 0x0000001b1600728c */ /* 0x000fe2000bf05270 */
[----:B-1----:R-:W-:Y:S01]  /*3e50*/  @P0 SHF.L.U32 R0, R2, 0x1f, RZ ;  /* 0x0000001f02000819 */ /* 0x002fe200000006ff */
[----:B------:R-:W-:Y:S02]  /*3e60*/  UIADD3 UR20, UPT, UPT, UR6, 0x2, URZ ;  /* 0x0000000206147890 */ /* 0x000fe4000fffe0ff */
[----:B------:R-:W-:Y:S01]  /*3e70*/  UIADD3 UR16, UPT, UPT, UR6, 0x4, URZ ;  /* 0x0000000406107890 */ /* 0x000fe2000fffe0ff */
[----:B------:R2:W3:Y:S01]  /*3e80*/  @P0 SYNCS.PHASECHK.TRANS64.TRYWAIT P2, [UR4], R0 ;  /* 0x00000000ff0005a7 */ /* 0x0004e20008041104 */
[----:B------:R-:W-:Y:S02]  /*3e90*/  ULEA UR4, UR10, UR29, 0x9 ;  /* 0x0000001d0a047291 */ /* 0x000fe4000f8e48ff */
[----:B------:R-:W-:Y:S02]  /*3ea0*/  UIADD3 UR12, UPT, UPT, UR6, 0x6, URZ ;  /* 0x00000006060c7890 */ /* 0x000fe4000fffe0ff */
[----:B------:R-:W-:Y:S02]  /*3eb0*/  UIADD3 UR18, UPT, UPT, UR4, 0x2, URZ ;  /* 0x0000000204127890 */ /* 0x000fe4000fffe0ff */
[----:B------:R-:W-:Y:S02]  /*3ec0*/  UIADD3 UR14, UPT, UPT, UR4, 0x4, URZ ;  /* 0x00000004040e7890 */ /* 0x000fe4000fffe0ff */
[----:B------:R-:W-:Y:S01]  /*3ed0*/  UIADD3 UR8, UPT, UPT, UR4, 0x6, URZ ;  /* 0x0000000604087890 */ /* 0x000fe2000fffe0ff */
[----:B------:R-:W-:Y:S01]  /*3ee0*/  UMOV UR7, 0x40004040 ;  /* 0x4000404000077882 */ /* 0x000fe20000000000 */
[----:B------:R-:W-:Y:S01]  /*3ef0*/  UMOV UR5, 0x40004040 ;  /* 0x4000404000057882 */ /* 0x000fe20000000000 */
[----:B------:R-:W-:Y:S01]  /*3f00*/  UMOV UR21, 0x40004040 ;  /* 0x4000404000157882 */ /* 0x000fe20000000000 */
[----:B------:R2:W-:Y:S01]  /*3f10*/  UTCQMMA.2CTA gdesc[UR4], gdesc[UR6], tmem[UR11], tmem[UR40], idesc[UR41], UP2 ;  /* 0x00ff2806040075ea */ /* 0x0005e2000920030b */
[----:B------:R-:W-:Y:S01]  /*3f20*/  UPLOP3.LUT UP2, UPT, UPT, UPT, UPT, 0x80, 0x8 ;  /* 0x000000000008789c */ /* 0x000fe20003f4f070 */
[----:B------:R-:W-:Y:S01]  /*3f30*/  UMOV UR19, 0x40004040 ;  /* 0x4000404000137882 */ /* 0x000fe20000000000 */
[----:B------:R-:W-:Y:S01]  /*3f40*/  UMOV UR17, 0x40004040 ;  /* 0x4000404000117882 */ /* 0x000fe20000000000 */
[----:B------:R2:W-:Y:S01]  /*3f50*/  UTCQMMA.2CTA gdesc[UR18], gdesc[UR20], tmem[UR11], tmem[UR38], idesc[UR39], UPT ;  /* 0x00ff2614120075ea */ /* 0x0005e2000ba0030b */
[----:B------:R-:W-:Y:S01]  /*3f60*/  UMOV UR15, 0x40004040 ;  /* 0x40004040000f7882 */ /* 0x000fe20000000000 */
[----:B------:R-:W-:Y:S01]  /*3f70*/  UMOV UR13, 0x40004040 ;  /* 0x40004040000d7882 */ /* 0x000fe20000000000 */
[----:B------:R-:W-:Y:S01]  /*3f80*/  UMOV UR9, 0x40004040 ;  /* 0x4000404000097882 */ /* 0x000fe20000000000 */
[----:B------:R2:W-:Y:S01]  /*3f90*/  UTCQMMA.2CTA gdesc[UR14], gdesc[UR16], tmem[UR11], tmem[UR36], idesc[UR37], UPT ;  /* 0x00ff24100e0075ea */ /* 0x0005e2000ba0030b */
[----:B------:R2:W-:Y:S01]  /*3fa0*/  UTCQMMA.2CTA gdesc[UR8], gdesc[UR12], tmem[UR11], tmem[UR34], idesc[UR35], UPT ;  /* 0x00ff220c080075ea */ /* 0x0005e2000ba0030b */
[----:B------:R2:W-:Y:S01]  /*3fb0*/  UTCBAR.2CTA.MULTICAST [UR25], URZ, UR28 ;  /* 0x000000ff190073e9 */ /* 0x0005e2000820081c */
[----:B------:R-:W-:Y:S01]  /*3fc0*/  UMOV UR10, UR23 ;  /* 0x00000017000a7c82 */ /* 0x000fe20008000000 */
[----:B------:R-:W-:Y:S05]  /*3fd0*/  BRA.U UP0, `(.L_x_77) ;  /* 0xfffffffd00507547 */ /* 0x000fea000b83ffff */
.L_x_74:
[----:B--2---:R-:W-:Y:S01]  /*3fe0*/  UIADD3 UR4, UPT, UPT, UR31, 0xf0, URZ ;  /* 0x000000f01f047890 */ /* 0x004fe2000fffe0ff */
[----:B------:R-:W-:-:S08]  /*3ff0*/  UMOV UR22, UR27 ;  /* 0x0000001b00167c82 */ /* 0x000fd00008000000 */
[----:B------:R2:W-:Y:S01]  /*4000*/  UTCBAR.2CTA.MULTICAST [UR4], URZ, UR42 ;  /* 0x000000ff040073e9 */ /* 0x0005e2000820082a */
[----:B------:R-:W-:Y:S02]  /*4010*/  NOP ;  /* 0x0000000000007918 */ /* 0x000fe40000000000 */
.L_x_72:
[----:B--2---:R-:W-:Y:S01]  /*4020*/  UIADD3 UR4, UPT, UPT, UR32, 0x1, URZ ;  /* 0x0000000120047890 */ /* 0x004fe2000fffe0ff */
[----:B------:R-:W-:-:S03]  /*4030*/  ISETP.NE.AND P0, PT, R8, 0x2, PT ;  /* 0x000000020800780c */ /* 0x000fc60003f05270 */
[----:B------:R-:W-:Y:S01]  /*4040*/  UISETP.NE.AND UP0, UPT, UR4, 0x4, UPT ;  /* 0x000000040400788c */ /* 0x000fe2000bf05270 */
[----:B-1----:R-:W-:Y:S02]  /*4050*/  SEL R0, RZ, 0x1, P0 ;  /* 0x00000001ff007807 */ /* 0x002fe40000000000 */
[----:B------:R-:W-:Y:S01]  /*4060*/  SEL R8, R8, RZ, P0 ;  /* 0x000000ff08087207 */ /* 0x000fe20000000000 */
[----:B------:R-:W-:Y:S01]  /*4070*/  USEL UR5, URZ, 0x1, UP0 ;  /* 0x00000001ff057887 */ /* 0x000fe20008000000 */
[----:B------:R-:W-:Y:S01]  /*4080*/  LOP3.LUT R3, R3, R0, RZ, 0x3c, !PT ;  /* 0x0000000003037212 */ /* 0x000fe200078e3cff */
[----:B------:R-:W-:-:S04]  /*4090*/  USEL UR32, UR4, URZ, UP0 ;  /* 0x000000ff04207287 */ /* 0x000fc80008000000 */
[----:B------:R-:W-:Y:S01]  /*40a0*/  LOP3.LUT R9, R9, UR5, RZ, 0x3c, !PT ;  /* 0x0000000509097c12 */ /* 0x000fe2000f8e3cff */
[----:B------:R-:W-:Y:S07]  /*40b0*/  @P1 BRA `(.L_x_78) ;  /* 0xfffffff800881947 */ /* 0x000fee000383ffff */
[----:B------:R-:W1:Y:S01]  /*40c0*/  S2UR UR8, SR_CgaCtaId ;  /* 0x00000000000879c3 */ /* 0x000e620000008800 */
[----:B------:R-:W-:Y:S01]  /*40d0*/  ELECT P0, URZ, PT ;  /* 0x0000000000ff782f */ /* 0x000fe20003800000 */
[----:B------:R-:W-:Y:S01]  /*40e0*/  HFMA2 R0, -RZ, RZ, 0, 5.9604644775390625e-08 ;  /* 0x00000001ff007431 */ /* 0x000fe200000001ff */
[----:B------:R-:W-:-:S05]  /*40f0*/  UMOV UR4, 0x40 ;  /* 0x0000004000047882 */ /* 0x000fca0000000000 */
[----:B------:R-:W-:Y:S01]  /*4100*/  UVIRTCOUNT.DEALLOC.SMPOOL 0x80 ;  /* 0x000000800000784c */ /* 0x000fe20000000000 */
[----:B------:R-:W-:Y:S02]  /*4110*/  UISETP.NE.AND UP1, UPT, UR47, URZ, UPT ;  /* 0x000000ff2f00728c */ /* 0x000fe4000bf25270 */
[----:B-1----:R-:W-:-:S09]  /*4120*/  ULEA UR8, UR8, UR4, 0x18 ;  /* 0x0000000408087291 */ /* 0x002fd2000f8ec0ff */
[----:B------:R1:W-:Y:S01]  /*4130*/  @P0 STS.U8 [UR8+0x1c], R0 ;  /* 0x00001c00ff000988 */ /* 0x0003e20008000008 */
[----:B------:R-:W-:Y:S05]  /*4140*/  BRA.U UP1, `(.L_x_79) ;  /* 0x0000000101a07547 */ /* 0x000fea000b800000 */
[----:B------:R-:W-:Y:S01]  /*4150*/  UIADD3 UR7, UPT, UPT, UR26, 0x110, URZ ;  /* 0x000001101a077890 */ /* 0x000fe2000fffe0ff */
[----:B------:R-:W-:-:S03]  /*4160*/  SHF.L.U32 R3, R9, 0x1f, RZ ;  /* 0x0000001f09037819 */ /* 0x000fc600000006ff */
[----:B------:R-:W-:-:S09]  /*4170*/  ULEA UR4, UR32, UR7, 0x3 ;  /* 0x0000000720047291 */ /* 0x000fd2000f8e18ff */
[----:B------:R-:W2:Y:S02]  /*4180*/  SYNCS.PHASECHK.TRANS64.TRYWAIT P0, [UR4], R3 ;  /* 0x00000003ff0075a7 */ /* 0x000ea40008001104 */
[----:B--2---:R-:W-:Y:S05]  /*4190*/  @!P0 BRA `(.L_x_80) ;  /* 0x0000006400e48947 */ /* 0x004fea0003800000 */
.L_x_178:
        /* <DEDUP_REMOVED lines=9> */
.L_x_180:
        /* <DEDUP_REMOVED lines=9> */
.L_x_182:
[----:B------:R-:W-:-:S04]  /*42c0*/  UIADD3 UR4, UPT, UPT, UR4, 0x1, URZ ;  /* 0x0000000104047890 */ /* 0x000fc8000fffe0ff */
[----:B------:R-:W-:-:S04]  /*42d0*/  UISETP.NE.AND UP0, UPT, UR4, 0x4, UPT ;  /* 0x000000040400788c */ /* 0x000fc8000bf05270 */
[----:B------:R-:W-:Y:S02]  /*42e0*/  USEL UR5, URZ, 0x1, UP0 ;  /* 0x00000001ff057887 */ /* 0x000fe40008000000 */
[----:B------:R-:W-:-:S04]  /*42f0*/  USEL UR4, UR4, URZ, UP0 ;  /* 0x000000ff04047287 */ /* 0x000fc80008000000 */
[----:B------:R-:W-:Y:S01]  /*4300*/  ULEA UR4, UR4, UR7, 0x3 ;  /* 0x0000000704047291 */ /* 0x000fe2000f8e18ff */
[----:B-1----:R-:W-:-:S04]  /*4310*/  LOP3.LUT R3, R2, UR5, RZ, 0x3c, !PT ;  /* 0x0000000502037c12 */ /* 0x002fc8000f8e3cff */
[----:B------:R-:W-:Y:S01]  /*4320*/  SHF.L.U32 R3, R3, 0x1f, RZ ;  /* 0x0000001f03037819 */ /* 0x000fe200000006ff */
[----:B------:R-:W-:-:S04]  /*4330*/  IMAD.U32 R0, RZ, RZ, UR4 ;  /* 0x00000004ff007e24 */ /* 0x000fc8000f8e00ff */
[----:B------:R1:W2:Y:S03]  /*4340*/  SYNCS.PHASECHK.TRANS64.TRYWAIT P0, [R0+URZ], R3 ;  /* 0x00000003000075a7 */ /* 0x0002a600080011ff */
[----:B--2---:R-:W-:Y:S05]  /*4350*/  @!P0 NANOSLEEP.SYNCS 0x989680 ;  /* 0x009896800000895d */ /* 0x004fea0003900000 */
[----:B------:R-:W2:Y:S02]  /*4360*/  @!P0 SYNCS.PHASECHK.TRANS64 P0, [R0+URZ], R3 ;  /* 0x00000003000085a7 */ /* 0x000ea400080010ff */
[----:B--2---:R-:W-:Y:S05]  /*4370*/  @P0 BRA `(.L_x_83) ;  /* 0x0000000000200947 */ /* 0x004fea0003800000 */
.L_x_84:
[----:B--2---:R2:W4:Y:S02]  /*4380*/  SYNCS.PHASECHK.TRANS64.TRYWAIT P0, [R0+URZ], R3 ;  /* 0x00000003000075a7 */ /* 0x00452400080011ff */
[----:B----4-:R-:W-:Y:S05]  /*4390*/  @!P0 NANOSLEEP.SYNCS 0x989680 ;  /* 0x009896800000895d */ /* 0x010fea0003900000 */
[----:B------:R-:W4:Y:S02]  /*43a0*/  @!P0 SYNCS.PHASECHK.TRANS64 P0, [R0+URZ], R3 ;  /* 0x00000003000085a7 */ /* 0x000f2400080010ff */
[----:B----4-:R-:W-:Y:S05]  /*43b0*/  @!P0 BRA `(.L_x_84) ;  /* 0xfffffffc00f08947 */ /* 0x010fea000383ffff */
[----:B------:R-:W-:Y:S05]  /*43c0*/  BRA `(.L_x_83) ;  /* 0x00000000000c7947 */ /* 0x000fea0003800000 */
.L_x_79:
[----:B------:R-:W-:-:S04]  /*43d0*/  UIADD3 UR4, UPT, UPT, UR26, 0x150, URZ ;  /* 0x000001501a047890 */ /* 0x000fc8000fffe0ff */
[----:B------:R-:W-:-:S09]  /*43e0*/  UPRMT UR4, UR46, 0x654, UR4 ;  /* 0x000006542e047896 */ /* 0x000fd20008000004 */
[----:B------:R-:W-:Y:S03]  /*43f0*/  SYNCS.ARRIVE.TRANS64.RED.A1T0 RZ, [UR4], RZ ;  /* 0x000000ffffff79a7 */ /* 0x000fe60008100404 */
.L_x_83:
[----:B-12---:R-:W-:Y:S01]  /*4400*/  SHF.L.U32 R3, RZ, 0x1f, RZ ;  /* 0x0000001fff037819 */ /* 0x006fe200000006ff */
[----:B------:R-:W-:Y:S01]  /*4410*/  UIADD3 UR4, UPT, UPT, UR26, 0x150, URZ ;  /* 0x000001501a047890 */ /* 0x000fe2000fffe0ff */
[----:B------:R-:W-:Y:S02]  /*4420*/  PLOP3.LUT P0, PT, PT, PT, UP1, 0x80, 0x8 ;  /* 0x000000000008781c */ /* 0x000fe40003f0f018 */
[----:B------:R-:W1:Y:S02]  /*4430*/  SYNCS.PHASECHK.TRANS64.TRYWAIT P1, [UR26+0x150], R3 ;  /* 0x00015003ff0075a7 */ /* 0x000e64000802111a */
[----:B-1----:R-:W-:Y:S09]  /*4440*/  @!P1 BRA `(.L_x_85) ;  /* 0x0000006400809947 */ /* 0x002ff20003800000 */
.L_x_184:
[----:B------:R-:W-:Y:S01]  /*4450*/  @!UP1 UPRMT UR4, UR46, 0x654, UR4 ;  /* 0x000006542e049896 */ /* 0x000fe20008000004 */
[----:B------:R-:W-:Y:S01]  /*4460*/  UMOV UR5, 0xffff ;  /* 0x0000ffff00057882 */ /* 0x000fe20000000000 */
[----:B------:R-:W-:-:S07]  /*4470*/  UMOV UR6, 0x1 ;  /* 0x0000000100067882 */ /* 0x000fce0000000000 */
[----:B------:R-:W-:Y:S01]  /*4480*/  @!P0 SYNCS.ARRIVE.TRANS64.RED.A1T0 RZ, [UR4], RZ ;  /* 0x000000ffffff89a7 */ /* 0x000fe20008100404 */
[----:B------:R-:W-:Y:S01]  /*4490*/  NOP ;  /* 0x0000000000007918 */ /* 0x000fe20000000000 */
[----:B-1----:R-:W1:Y:S01]  /*44a0*/  LDS R0, [UR8+0x14] ;  /* 0x00001408ff007984 */ /* 0x002e620008000800 */
[----:B------:R-:W-:-:S04]  /*44b0*/  ULOP3.LUT UR4, UR44, 0xffff, URZ, 0xc0, !UPT ;  /* 0x0000ffff2c047892 */ /* 0x000fc8000f8ec0ff */
[----:B------:R-:W-:-:S04]  /*44c0*/  USHF.R.U32.HI UR4, URZ, 0x5, UR4 ;  /* 0x00000005ff047899 */ /* 0x000fc80008011604 */
[----:B------:R-:W-:Y:S02]  /*44d0*/  USHF.L.U32 UR5, UR5, UR4, URZ ;  /* 0x0000000405057299 */ /* 0x000fe400080006ff */
[----:B------:R-:W-:-:S04]  /*44e0*/  USHF.L.U32 UR4, UR6, UR4, URZ ;  /* 0x0000000406047299 */ /* 0x000fc800080006ff */
[----:B-1----:R-:W-:-:S04]  /*44f0*/  LOP3.LUT R0, R0, UR5, RZ, 0xc0, !PT ;  /* 0x0000000500007c12 */ /* 0x002fc8000f8ec0ff */
[----:B------:R-:W-:-:S13]  /*4500*/  ISETP.NE.AND P0, PT, R0, UR5, PT ;  /* 0x0000000500007c0c */ /* 0x000fda000bf05270 */
[----:B------:R-:W-:Y:S05]  /*4510*/  @P0 BRA `(.L_x_86) ;  /* 0x0000000000580947 */ /* 0x000fea0003800000 */
[----:B------:R-:W1:Y:S02]  /*4520*/  LDS R0, [UR8+0x18] ;  /* 0x00001808ff007984 */ /* 0x000e640008000800 */
[----:B-1----:R-:W-:-:S04]  /*4530*/  LOP3.LUT R0, R0, UR4, RZ, 0xc0, !PT ;  /* 0x0000000400007c12 */ /* 0x002fc8000f8ec0ff */
[----:B------:R-:W-:-:S13]  /*4540*/  ISETP.NE.AND P0, PT, R0, UR4, PT ;  /* 0x0000000400007c0c */ /* 0x000fda000bf05270 */
[----:B------:R-:W-:Y:S05]  /*4550*/  @P0 BRA `(.L_x_87) ;  /* 0x00000000003c0947 */ /* 0x000fea0003800000 */
[----:B------:R-:W1:Y:S01]  /*4560*/  S2R R2, SR_LANEID ;  /* 0x0000000000027919 */ /* 0x000e620000000000 */
[----:B------:R-:W-:Y:S01]  /*4570*/  ULOP3.LUT UR5, URZ, UR5, URZ, 0x33, !UPT ;  /* 0x00000005ff057292 */ /* 0x000fe2000f8e33ff */
[----:B------:R-:W-:Y:S01]  /*4580*/  LOP3.LUT R4, RZ, UR4, RZ, 0x33, !PT ;  /* 0x00000004ff047c12 */ /* 0x000fe2000f8e33ff */
[----:B------:R-:W-:Y:S02]  /*4590*/  VOTEU.ANY UR4, UPT, PT ;  /* 0x0000000000047886 */ /* 0x000fe400038e0100 */
[----:B------:R-:W-:Y:S01]  /*45a0*/  UFLO.U32 UR4, UR4 ;  /* 0x00000004000472bd */ /* 0x000fe200080e0000 */
[----:B------:R-:W2:Y:S01]  /*45b0*/  REDUX UR6, R4 ;  /* 0x00000000040673c4 */ /* 0x000ea20000000000 */
[----:B------:R-:W-:-:S06]  /*45c0*/  IMAD.U32 R0, RZ, RZ, UR5 ;  /* 0x00000005ff007e24 */ /* 0x000fcc000f8e00ff */
[----:B------:R4:W-:Y:S01]  /*45d0*/  UTCATOMSWS.AND URZ, UR5 ;  /* 0x0000000500ff79e3 */ /* 0x0009e20008000000 */
[----:B------:R-:W3:Y:S01]  /*45e0*/  REDUX UR7, R0 ;  /* 0x00000000000773c4 */ /* 0x000ee20000000000 */
[----:B-1----:R-:W-:Y:S01]  /*45f0*/  ISETP.EQ.U32.AND P0, PT, R2, UR4, PT ;  /* 0x0000000402007c0c */ /* 0x002fe2000bf02070 */
[----:B--2---:R-:W-:Y:S01]  /*4600*/  IMAD.U32 R2, RZ, RZ, UR6 ;  /* 0x00000006ff027e24 */ /* 0x004fe2000f8e00ff */
[----:B---3--:R-:W-:-:S11]  /*4610*/  MOV R3, UR7 ;  /* 0x0000000700037c02 */ /* 0x008fd60008000f00 */
[----:B------:R4:W-:Y:S04]  /*4620*/  @P0 ATOMS.AND RZ, [UR8+0x14], R3 ;  /* 0x00001403ffff098c */ /* 0x0009e8000a800008 */
[----:B------:R4:W-:Y:S01]  /*4630*/  @P0 ATOMS.AND RZ, [UR8+0x18], R2 ;  /* 0x00001802ffff098c */ /* 0x0009e2000a800008 */
[----:B------:R-:W-:Y:S05]  /*4640*/  BRA `(.L_x_88) ;  /* 0x0000000000147947 */ /* 0x000fea0003800000 */
.L_x_87:
[----:B------:R-:W-:Y:S02]  /*4650*/  MOV R2, 0x4670 ;  /* 0x0000467000027802 */ /* 0x000fe40000000f00 */
[----:B---3-5:R-:W-:Y:S05]  /*4660*/  CALL.REL.NOINC `($__internal_0_$__cuda_sm10x_tcgen05_guardrail_trap_col_being_dealloced_not_returned_by_alloc) ;  /* 0x00000068005c7944 */ /* 0x028fea0003c00000 */
[----:B------:R-:W-:Y:S05]  /*4670*/  BRA `(.L_x_88) ;  /* 0x0000000000087947 */ /* 0x000fea0003800000 */
.L_x_86:
[----:B------:R-:W-:Y:S02]  /*4680*/  MOV R2, 0x46a0 ;  /* 0x000046a000027802 */ /* 0x000fe40000000f00 */
[----:B---3-5:R-:W-:Y:S05]  /*4690*/  CALL.REL.NOINC `($__internal_2_$__cuda_sm10x_tcgen05_guardrail_trap_unallocated_columns_being_dealloced) ;  /* 0x0000006800687944 */ /* 0x028fea0003c00000 */
.L_x_88:
[----:B------:R-:W-:Y:S01]  /*46a0*/  NOP ;  /* 0x0000000000007918 */ /* 0x000fe20000000000 */
[----:B----4-:R-:W-:Y:S05]  /*46b0*/  EXIT ;  /* 0x000000000000794d */ /* 0x010fea0003800000 */
.L_x_59:
[----:B------:R-:W-:-:S09]  /*46c0*/  UISETP.NE.OR UP0, UPT, UR22, 0x3, !UP4 ;  /* 0x000000031600788c */ /* 0x000fd2000e705670 */
[----:B------:R-:W-:Y:S05]  /*46d0*/  BRA.U UP0, `(.L_x_89) ;  /* 0x0000001100c07547 */ /* 0x000fea000b800000 */
[----:B------:R-:W2:Y:S01]  /*46e0*/  LDCU UR31, c[0x0][0x370] ;  /* 0x00006e00ff1f77ac */ /* 0x000ea20008000800 */
[----:B------:R-:W3:Y:S01]  /*46f0*/  LDC.64 R16, c[0x0][0x348] ;  /* 0x0000d200ff107b82 */ /* 0x000ee20000000a00 */
[----:B------:R-:W-:Y:S02]  /*4700*/  HFMA2 R13, -RZ, RZ, 0, 0 ;  /* 0x00000000ff0d7431 */ /* 0x000fe400000001ff */
[----:B------:R-:W-:Y:S01]  /*4710*/  IMAD.MOV.U32 R15, RZ, RZ, 0x1 ;  /* 0x00000001ff0f7424 */ /* 0x000fe200078e00ff */
[----:B------:R-:W2:Y:S01]  /*4720*/  LDCU.128 UR48, c[0x0][0xb10] ;  /* 0x00016200ff3077ac */ /* 0x000ea20008000c00 */
[----:B------:R-:W-:Y:S01]  /*4730*/  IMAD.MOV.U32 R14, RZ, RZ, RZ ;  /* 0x000000ffff0e7224 */ /* 0x000fe200078e00ff */
[----:B------:R-:W-:Y:S01]  /*4740*/  MOV R7, 0x1000 ;  /* 0x0000100000077802 */ /* 0x000fe20000000f00 */
[----:B------:R-:W4:Y:S01]  /*4750*/  LDCU UR30, c[0x0][0x374] ;  /* 0x00006e80ff1e77ac */ /* 0x000f220008000800 */
[----:B------:R-:W1:Y:S01]  /*4760*/  LDC.64 R2, c[0x0][0x888] ;  /* 0x00022200ff027b82 */ /* 0x000e620000000a00 */
[----:B------:R-:W4:Y:S01]  /*4770*/  LDCU UR15, c[0x0][0xb0c] ;  /* 0x00016180ff0f77ac */ /* 0x000f220008000800 */
[----:B------:R-:W3:Y:S06]  /*4780*/  LDCU UR54, c[0x0][0xb20] ;  /* 0x00016400ff3677ac */ /* 0x000eec0008000800 */
[----:B------:R-:W1:Y:S01]  /*4790*/  LDC.64 R4, c[0x0][0x890] ;  /* 0x00022400ff047b82 */ /* 0x000e620000000a00 */
[----:B------:R-:W3:Y:S01]  /*47a0*/  LDCU UR4, c[0x0][0xb30] ;  /* 0x00016600ff0477ac */ /* 0x000ee20008000800 */
[----:B------:R-:W-:Y:S01]  /*47b0*/  UMOV UR21, 0x400 ;  /* 0x0000040000157882 */ /* 0x000fe20000000000 */
[----:B--2---:R-:W-:-:S02]  /*47c0*/  UIMAD.WIDE.U32 UR6, UR31, UR48, URZ ;  /* 0x000000301f0672a5 */ /* 0x004fc4000f8e00ff */
[----:B----4-:R-:W-:Y:S02]  /*47d0*/  UIMAD.WIDE.U32 UR8, UR30, UR51, URZ ;  /* 0x000000331e0872a5 */ /* 0x010fe4000f8e00ff */
[----:B------:R-:W-:Y:S02]  /*47e0*/  ULEA UR21, UR58, UR21, 0x18 ;  /* 0x000000153a157291 */ /* 0x000fe4000f8ec0ff */
[----:B------:R-:W-:Y:S02]  /*47f0*/  UPLOP3.LUT UP2, UPT, UPT, UPT, UPT, 0x40, 0x4 ;  /* 0x000000000004789c */ /* 0x000fe40003f4e870 */
[----:B------:R-:W-:Y:S02]  /*4800*/  UIADD3 UR37, UPT, UPT, UR21, 0x98, URZ ;  /* 0x0000009815257890 */ /* 0x000fe4000fffe0ff */
[----:B------:R-:W-:Y:S02]  /*4810*/  UIADD3 UR41, UPT, UPT, UR21, 0x80, URZ ;  /* 0x0000008015297890 */ /* 0x000fe4000fffe0ff */
[----:B------:R-:W-:-:S02]  /*4820*/  UIADD3 UR33, UPT, UPT, UR21, 0x88, URZ ;  /* 0x0000008815217890 */ /* 0x000fc4000fffe0ff */
[----:B------:R-:W-:Y:S01]  /*4830*/  UIADD3 UR25, UPT, UPT, UR21, 0x90, URZ ;  /* 0x0000009015197890 */ /* 0x000fe2000fffe0ff */
[----:B------:R-:W-:Y:S01]  /*4840*/  UMOV UR6, UR7 ;  /* 0x0000000700067c82 */ /* 0x000fe20008000000 */
[----:B------:R-:W-:Y:S01]  /*4850*/  UMOV UR47, UR9 ;  /* 0x00000009002f7c82 */ /* 0x000fe20008000000 */
[----:B------:R-:W-:Y:S02]  /*4860*/  UISETP.GE.AND UP0, UPT, UR45, 0x1, UPT ;  /* 0x000000012d00788c */ /* 0x000fe4000bf06270 */
[----:B------:R-:W-:Y:S01]  /*4870*/  UISETP.NE.AND UP4, UPT, UR45, 0x1, UPT ;  /* 0x000000012d00788c */ /* 0x000fe2000bf85270 */
[----:B------:R-:W2:Y:S01]  /*4880*/  LDCU.64 UR22, c[0x0][0xb28] ;  /* 0x00016500ff1677ac */ /* 0x000ea20008000a00 */
[----:B------:R-:W-:Y:S02]  /*4890*/  UISETP.NE.AND UP6, UPT, UR15, 0x1, UPT ;  /* 0x000000010f00788c */ /* 0x000fe4000bfc5270 */
[----:B------:R-:W-:Y:S02]  /*48a0*/  UISETP.NE.AND UP5, UPT, UR50, 0x1, UPT ;  /* 0x000000013200788c */ /* 0x000fe4000bfa5270 */
[----:B------:R-:W-:-:S02]  /*48b0*/  UPRMT UR37, UR58, 0x654, UR37 ;  /* 0x000006543a257896 */ /* 0x000fc40008000025 */
[----:B------:R-:W-:Y:S02]  /*48c0*/  USHF.R.U32.HI UR52, URZ, UR49, UR6 ;  /* 0x00000031ff347299 */ /* 0x000fe40008011606 */
[----:B------:R-:W-:Y:S02]  /*48d0*/  UPRMT UR46, UR58, 0x654, UR41 ;  /* 0x000006543a2e7896 */ /* 0x000fe40008000029 */
[----:B------:R-:W-:Y:S02]  /*48e0*/  UPRMT UR39, UR58, 0x654, UR33 ;  /* 0x000006543a277896 */ /* 0x000fe40008000021 */
[----:B------:R-:W-:Y:S02]  /*48f0*/  UPRMT UR38, UR58, 0x654, UR25 ;  /* 0x000006543a267896 */ /* 0x000fe40008000019 */
[----:B---3--:R-:W-:Y:S02]  /*4900*/  USHF.R.U32.HI UR47, URZ, UR54, UR47 ;  /* 0x00000036ff2f7299 */ /* 0x008fe4000801162f */
[----:B------:R-:W-:-:S11]  /*4910*/  UISETP.NE.AND UP3, UPT, UR4, 0x1, UPT ;  /* 0x000000010400788c */ /* 0x000fd6000bf65270 */
.L_x_100:
[C---:B------:R-:W-:Y:S02]  /*4920*/  LEA R12, R14.reuse, UR21, 0x3 ;  /* 0x000000150e0c7c11 */ /* 0x040fe4000f8e18ff */
[----:B------:R-:W-:Y:S02]  /*4930*/  SHF.L.U32 R9, R13, 0x1f, RZ ;  /* 0x0000001f0d097819 */ /* 0x000fe400000006ff */
[----:B------:R-:W-:Y:S02]  /*4940*/  LEA R10, R14, UR21, 0x4 ;  /* 0x000000150e0a7c11 */ /* 0x000fe4000f8e20ff */
[----:B---3--:R-:W3:Y:S02]  /*4950*/  SYNCS.PHASECHK.TRANS64.TRYWAIT P0, [R12+URZ+0xd0], R9 ;  /* 0x0000d0090c0075a7 */ /* 0x008ee400080011ff */
[----:B---3--:R-:W-:Y:S05]  /*4960*/  @!P0 BRA `(.L_x_90) ;  /* 0x0000006000508947 */ /* 0x008fea0003800000 */
.L_x_185:
[----:B---3--:R-:W3:Y:S01]  /*4970*/  LDS.128 R8, [R10+0x160] ;  /* 0x000160000a087984 */ /* 0x008ee20000000c00 */
[----:B------:R-:W-:Y:S01]  /*4980*/  UISETP.GE.AND UP0, UPT, UR45, 0x1, UPT ;  /* 0x000000012d00788c */ /* 0x000fe2000bf06270 */
[----:B------:R-:W-:Y:S01]  /*4990*/  @!PT LDS RZ, [RZ] ;  /* 0x00000000fffff984 */ /* 0x000fe20000000800 */
[----:B------:R-:W-:Y:S01]  /*49a0*/  @!PT LDS RZ, [RZ] ;  /* 0x00000000fffff984 */ /* 0x000fe20000000800 */
[----:B------:R-:W-:Y:S01]  /*49b0*/  @!PT LDS RZ, [RZ] ;  /* 0x00000000fffff984 */ /* 0x000fe20000000800 */
[----:B------:R-:W-:Y:S01]  /*49c0*/  @!PT LDS RZ, [RZ] ;  /* 0x00000000fffff984 */ /* 0x000fe20000000800 */
[----:B------:R4:W-:Y:S06]  /*49d0*/  MEMBAR.ALL.CTA ;  /* 0x0000000000007992 */ /* 0x0009ec0000008000 */
[----:B----4-:R-:W4:Y:S01]  /*49e0*/  FENCE.VIEW.ASYNC.S ;  /* 0x00000000000073c6 */ /* 0x010f220000000000 */
[----:B---3--:R-:W-:Y:S11]  /*49f0*/  LOP3.LUT P0, RZ, R10, 0x1, RZ, 0xc0, !PT ;  /* 0x000000010aff7812 */ /* 0x008ff6000780c0ff */
[----:B------:R-:W-:Y:S02]  /*4a00*/  @!UPT UIADD3 URZ, UPT, UPT, URZ, URZ, URZ ;  /* 0x000000fffffff290 */ /* 0x000fe4000fffe0ff */
[----:B----4-:R-:W-:Y:S01]  /*4a10*/  VOTEU.ANY UP1, P0 ;  /* 0x0000000000ff7886 */ /* 0x010fe20000020100 */
[----:B------:R-:W-:Y:S11]  /*4a20*/  PLOP3.LUT P0, PT, PT, PT, UP1, 0x80, 0x8 ;  /* 0x000000000008781c */ /* 0x000ff60003f0f018 */
[----:B------:R-:W-:Y:S02]  /*4a30*/  @!UPT UIADD3 URZ, UPT, UPT, URZ, URZ, URZ ;  /* 0x000000fffffff290 */ /* 0x000fe4000fffe0ff */
[----:B------:R-:W-:Y:S02]  /*4a40*/  @P0 SHF.R.U32.HI R0, RZ, 0x10, R9 ;  /* 0x00000010ff000819 */ /* 0x000fe40000011609 */
[----:B------:R-:W-:Y:S02]  /*4a50*/  @P0 MOV R6, R8 ;  /* 0x0000000800060202 */ /* 0x000fe40000000f00 */
[----:B------:R-:W-:Y:S01]  /*4a60*/  @P0 R2UR UR4, R0 ;  /* 0x00000000000402ca */ /* 0x000fe200000e0000 */
[----:B------:R-:W-:Y:S01]  /*4a70*/  VIADD R0, R12, 0xe0 ;  /* 0x000000e00c007836 */ /* 0x000fe20000000000 */
[----:B------:R-:W-:Y:S02]  /*4a80*/  @P0 LOP3.LUT R8, R9, 0xffff, RZ, 0xc0, !PT ;  /* 0x0000ffff09080812 */ /* 0x000fe400078ec0ff */
[----:B------:R-:W-:Y:S02]  /*4a90*/  @P0 R2UR UR6, R6 ;  /* 0x00000000060602ca */ /* 0x000fe400000e0000 */
[----:B------:R-:W-:Y:S02]  /*4aa0*/  PRMT R0, RZ, 0x654, R0 ;  /* 0x00000654ff007816 */ /* 0x000fe40000000000 */
[----:B------:R-:W-:Y:S02]  /*4ab0*/  @P0 R2UR UR5, R8 ;  /* 0x00000000080502ca */ /* 0x000fe400000e0000 */
[----:B------:R3:W-:Y:S03]  /*4ac0*/  SYNCS.ARRIVE.TRANS64.RED.A1T0 RZ, [R0+URZ], RZ ;  /* 0x000000ff00ff79a7 */ /* 0x0007e600081004ff */
[----:B------:R-:W-:Y:S04]  /*4ad0*/  @UP1 UMOV UR29, UR4 ;  /* 0x00000004001d1c82 */ /* 0x000fe80008000000 */
[----:B------:R-:W-:Y:S04]  /*4ae0*/  @UP1 UMOV UR14, UR6 ;  /* 0x00000006000e1c82 */ /* 0x000fe80008000000 */
[----:B------:R-:W-:Y:S01]  /*4af0*/  @UP1 UMOV UR13, UR5 ;  /* 0x00000005000d1c82 */ /* 0x000fe20008000000 */
[----:B------:R-:W-:Y:S05]  /*4b00*/  BRA.U !UP0, `(.L_x_91) ;  /* 0x0000000108a47547 */ /* 0x000fea000b800000 */
[----:B------:R-:W-:Y:S02]  /*4b10*/  UIMAD.WIDE.U32 UR16, UR13, UR51, URZ ;  /* 0x000000330d1072a5 */ /* 0x000fe4000f8e00ff */
[----:B------:R-:W-:Y:S02]  /*4b20*/  UIMAD.WIDE.U32 UR18, UR14, UR48, URZ ;  /* 0x000000300e1272a5 */ /* 0x000fe4000f8e00ff */
[----:B------:R-:W-:Y:S02]  /*4b30*/  USEL UR4, UR30, UR47, !UP5 ;  /* 0x0000002f1e047287 */ /* 0x000fe4000e800000 */
[----:B------:R-:W-:Y:S02]  /*4b40*/  USEL UR7, UR31, UR52, !UP6 ;  /* 0x000000341f077287 */ /* 0x000fe4000f000000 */
[----:B--2---:R-:W-:Y:S02]  /*4b50*/  UIMAD.WIDE.U32 UR8, UR4, UR22, URZ ;  /* 0x00000016040872a5 */ /* 0x004fe4000f8e00ff */
[----:B------:R-:W-:Y:S01]  /*4b60*/  UIMAD.WIDE.U32 UR10, UR7, UR22, URZ ;  /* 0x00000016070a72a5 */ /* 0x000fe2000f8e00ff */
[----:B------:R-:W-:Y:S02]  /*4b70*/  UMOV UR5, UR17 ;  /* 0x0000001100057c82 */ /* 0x000fe40008000000 */
[----:B------:R-:W-:Y:S03]  /*4b80*/  USHF.R.U32.HI UR6, URZ, UR54, UR5 ;  /* 0x00000036ff067299 */ /* 0x000fe60008011605 */
[----:B------:R-:W-:Y:S01]  /*4b90*/  UMOV UR5, UR19 ;  /* 0x0000001300057c82 */ /* 0x000fe20008000000 */
[----:B------:R-:W-:Y:S02]  /*4ba0*/  USEL UR6, UR13, UR6, !UP5 ;  /* 0x000000060d067287 */ /* 0x000fe4000e800000 */
[----:B------:R-:W-:Y:S03]  /*4bb0*/  USHF.R.U32.HI UR12, URZ, UR49, UR5 ;  /* 0x00000031ff0c7299 */ /* 0x000fe60008011605 */
[----:B------:R-:W-:Y:S02]  /*4bc0*/  UMOV UR5, UR9 ;  /* 0x0000000900057c82 */ /* 0x000fe40008000000 */
[----:B------:R-:W-:Y:S03]  /*4bd0*/  @UP4 USHF.R.U32.HI UR4, URZ, UR23, UR5 ;  /* 0x00000017ff044299 */ /* 0x000fe60008011605 */
[----:B------:R-:W-:Y:S01]  /*4be0*/  UMOV UR5, UR11 ;  /* 0x0000000b00057c82 */ /* 0x000fe20008000000 */
[----:B------:R-:W-:Y:S02]  /*4bf0*/  UIMAD UR4, UR45, UR4, URZ ;  /* 0x000000042d0472a4 */ /* 0x000fe4000f8e02ff */
[----:B------:R-:W-:Y:S02]  /*4c00*/  @UP4 USHF.R.U32.HI UR7, URZ, UR23, UR5 ;  /* 0x00000017ff074299 */ /* 0x000fe40008011605 */
[----:B------:R-:W-:Y:S02]  /*4c10*/  UIMAD.WIDE.U32 UR10, UR6, UR22, URZ ;  /* 0x00000016060a72a5 */ /* 0x000fe4000f8e00ff */
[----:B------:R-:W-:Y:S02]  /*4c20*/  USEL UR5, UR14, UR12, !UP6 ;  /* 0x0000000c0e057287 */ /* 0x000fe4000f000000 */
[----:B------:R-:W-:Y:S02]  /*4c30*/  UIMAD UR8, UR45, UR7, URZ ;  /* 0x000000072d0872a4 */ /* 0x000fe4000f8e02ff */
[----:B------:R-:W-:Y:S03]  /*4c40*/  UISETP.GE.AND UP0, UPT, UR6, UR4, UPT ;  /* 0x000000040600728c */ /* 0x000fe6000bf06270 */
[----:B------:R-:W-:Y:S01]  /*4c50*/  UMOV UR4, UR11 ;  /* 0x0000000b00047c82 */ /* 0x000fe20008000000 */
[----:B------:R-:W-:Y:S02]  /*4c60*/  UISETP.GE.OR UP0, UPT, UR5, UR8, UP0 ;  /* 0x000000080500728c */ /* 0x000fe40008706670 */
[----:B------:R-:W-:Y:S02]  /*4c70*/  USHF.R.U32.HI UR4, URZ, UR23, UR4 ;  /* 0x00000017ff047299 */ /* 0x000fe40008011604 */
[----:B------:R-:W-:Y:S02]  /*4c80*/  UIMAD.WIDE.U32 UR8, UR5, UR22, URZ ;  /* 0x00000016050872a5 */ /* 0x000fe4000f8e00ff */
[----:B------:R-:W-:Y:S04]  /*4c90*/  USEL UR10, UR6, UR4, !UP4 ;  /* 0x00000004060a7287 */ /* 0x000fe8000e000000 */
[----:B------:R-:W-:Y:S01]  /*4ca0*/  UIADD3 UR11, UPT, UPT, -UR10, URZ, URZ ;  /* 0x000000ff0a0b7290 */ /* 0x000fe2000fffe1ff */
[----:B------:R-:W-:Y:S02]  /*4cb0*/  @!UP0 UMOV UR4, UR9 ;  /* 0x0000000900048c82 */ /* 0x000fe40008000000 */
[----:B------:R-:W-:Y:S02]  /*4cc0*/  @!UP0 USHF.R.U32.HI UR4, URZ, UR23, UR4 ;  /* 0x00000017ff048299 */ /* 0x000fe40008011604 */
[----:B------:R-:W-:Y:S02]  /*4cd0*/  UIMAD UR8, UR45, UR11, UR6 ;  /* 0x0000000b2d0872a4 */ /* 0x000fe4000f8e0206 */
[----:B------:R-:W-:Y:S04]  /*4ce0*/  @!UP0 USEL UR4, UR5, UR4, !UP4 ;  /* 0x0000000405048287 */ /* 0x000fe8000e000000 */
[----:B------:R-:W-:Y:S02]  /*4cf0*/  @!UP0 UIMAD UR7, UR7, UR8, UR4 ;  /* 0x00000008070782a4 */ /* 0x000fe4000f8e0204 */
[----:B------:R-:W-:Y:S02]  /*4d00*/  @!UP0 UIADD3 UR9, UPT, UPT, UR10, -UR4, URZ ;  /* 0x800000040a098290 */ /* 0x000fe4000fffe0ff */
[----:B------:R-:W-:Y:S02]  /*4d10*/  UIADD3 UR8, UPT, UPT, -UR6, URZ, URZ ;  /* 0x000000ff06087290 */ /* 0x000fe4000fffe1ff */
[----:B------:R-:W-:Y:S02]  /*4d20*/  UIADD3 UR4, UPT, UPT, -UR5, URZ, URZ ;  /* 0x000000ff05047290 */ /* 0x000fe4000fffe1ff */
[----:B------:R-:W-:Y:S03]  /*4d30*/  @!UP0 UIMAD UR6, UR9, UR45, UR5 ;  /* 0x0000002d090682a4 */ /* 0x000fe6000f8e0205 */
[----:B------:R-:W-:Y:S01]  /*4d40*/  @!UP0 UMOV UR5, UR7 ;  /* 0x0000000700058c82 */ /* 0x000fe20008000000 */
[----:B------:R-:W-:Y:S02]  /*4d50*/  UIMAD UR7, UR15, UR4, UR14 ;  /* 0x000000040f0772a4 */ /* 0x000fe4000f8e020e */
[----:B------:R-:W-:Y:S02]  /*4d60*/  UIMAD UR4, UR50, UR8, UR13 ;  /* 0x00000008320472a4 */ /* 0x000fe4000f8e020d */
[----:B------:R-:W-:Y:S02]  /*4d70*/  UIMAD UR14, UR5, UR15, UR7 ;  /* 0x0000000f050e72a4 */ /* 0x000fe4000f8e0207 */
[----:B------:R-:W-:Y:S11]  /*4d80*/  UIMAD UR13, UR6, UR50, UR4 ;  /* 0x00000032060d72a4 */ /* 0x000ff6000f8e0204 */
[----:B------:R-:W-:Y:S01]  /*4d90*/  @!UPT UIADD3 URZ, UPT, UPT, URZ, URZ, URZ ;  /* 0x000000fffffff290 */ /* 0x000fe2000fffe0ff */
.L_x_91:
[----:B------:R-:W4:Y:S01]  /*4da0*/  @!UP3 LDCU.128 UR8, c[0x0][0xb10] ;  /* 0x00016200ff08b7ac */ /* 0x000f220008000c00 */
[C---:B-1----:R-:W-:Y:S02]  /*4db0*/  ISETP.NE.U32.AND P1, PT, R4.reuse, RZ, PT ;  /* 0x000000ff0400720c */ /* 0x042fe40003f25070 */
[----:B------:R-:W-:Y:S02]  /*4dc0*/  ISETP.NE.U32.AND P0, PT, R4, RZ, PT ;  /* 0x000000ff0400720c */ /* 0x000fe40003f05070 */
[C---:B------:R-:W-:Y:S02]  /*4dd0*/  ISETP.NE.AND.EX P1, PT, R5.reuse, RZ, PT, P1 ;  /* 0x000000ff0500720c */ /* 0x040fe40003f25310 */
[----:B------:R-:W-:Y:S01]  /*4de0*/  ISETP.NE.AND.EX P0, PT, R5, RZ, PT, P0 ;  /* 0x000000ff0500720c */ /* 0x000fe20003f05300 */
[----:B------:R-:W1:Y:S01]  /*4df0*/  @!UP3 LDCU UR5, c[0x0][0xb0c] ;  /* 0x00016180ff05b7ac */ /* 0x000e620008000800 */
[----:B------:R-:W-:Y:S01]  /*4e00*/  SHF.L.U32 R9, R15, 0x1f, RZ ;  /* 0x0000001f0f097819 */ /* 0x000fe200000006ff */
[----:B------:R-:W-:Y:S02]  /*4e10*/  USHF.L.U32 UR42, UR32, 0x8, URZ ;  /* 0x00000008202a7899 */ /* 0x000fe400080006ff */
[----:B------:R-:W-:Y:S02]  /*4e20*/  USHF.L.U32 UR43, UR20, 0x6, URZ ;  /* 0x00000006142b7899 */ /* 0x000fe400080006ff */
[----:B----4-:R-:W-:Y:S07]  /*4e30*/  UIMAD.WIDE.U32 UR6, UR14, UR8, URZ ;  /* 0x000000080e0672a5 */ /* 0x010fee000f8e00ff */
[----:B------:R-:W-:Y:S01]  /*4e40*/  @!UP3 UMOV UR4, UR7 ;  /* 0x000000070004bc82 */ /* 0x000fe20008000000 */
[----:B-1----:R-:W-:Y:S02]  /*4e50*/  @!UP3 UISETP.NE.AND UP0, UPT, UR5, 0x1, UPT ;  /* 0x000000010500b88c */ /* 0x002fe4000bf05270 */
[----:B------:R-:W-:Y:S02]  /*4e60*/  @!UP3 USHF.R.U32.HI UR4, URZ, UR9, UR4 ;  /* 0x00000009ff04b299 */ /* 0x000fe40008011604 */
[----:B------:R-:W-:Y:S02]  /*4e70*/  UIMAD.WIDE.U32 UR6, UR13, UR11, URZ ;  /* 0x0000000b0d0672a5 */ /* 0x000fe4000f8e00ff */
[----:B------:R-:W-:Y:S02]  /*4e80*/  @!UP3 USEL UR8, UR14, UR4, !UP0 ;  /* 0x000000040e08b287 */ /* 0x000fe4000c000000 */
[----:B------:R-:W-:Y:S03]  /*4e90*/  @!UP3 UISETP.NE.AND UP0, UPT, UR10, 0x1, UPT ;  /* 0x000000010a00b88c */ /* 0x000fe6000bf05270 */
[----:B------:R-:W-:Y:S02]  /*4ea0*/  @!UP3 UMOV UR6, UR7 ;  /* 0x000000070006bc82 */ /* 0x000fe40008000000 */
[----:B------:R-:W1:Y:S02]  /*4eb0*/  @!UP3 LDCU UR4, c[0x0][0xb20] ;  /* 0x00016400ff04b7ac */ /* 0x000e640008000800 */
[----:B-1----:R-:W-:Y:S04]  /*4ec0*/  @!UP3 USHF.R.U32.HI UR6, URZ, UR4, UR6 ;  /* 0x00000004ff06b299 */ /* 0x002fe80008011606 */
[----:B------:R-:W-:Y:S04]  /*4ed0*/  @!UP3 USEL UR6, UR13, UR6, !UP0 ;  /* 0x000000060d06b287 */ /* 0x000fe8000c000000 */
[----:B------:R-:W-:Y:S02]  /*4ee0*/  @!UP3 UIADD3 UR4, UPT, UPT, -UR8, UR6, URZ ;  /* 0x000000060804b290 */ /* 0x000fe4000fffe1ff */
[----:B------:R-:W-:Y:S02]  /*4ef0*/  @!UP3 UIADD3 UR6, UPT, UPT, UR8, -UR6, URZ ;  /* 0x800000060806b290 */ /* 0x000fe4000fffe0ff */
[----:B------:R-:W-:Y:S02]  /*4f00*/  @!UP3 UIMAD UR14, UR4, UR5, UR14 ;  /* 0x00000005040eb2a4 */ /* 0x000fe4000f8e020e */
[----:B------:R-:W-:Y:S01]  /*4f10*/  @!UP3 UIMAD UR13, UR6, UR10, UR13 ;  /* 0x0000000a060db2a4 */ /* 0x000fe2000f8e020d */
[----:B------:R-:W-:Y:S11]  /*4f20*/  BRA.U UP2, `(.L_x_92) ;  /* 0x0000000102107547 */ /* 0x000ff6000b800000 */
[----:B---3--:R-:W-:Y:S04]  /*4f30*/  MOV R0, UR53 ;  /* 0x0000003500007c02 */ /* 0x008fe80008000f00 */
[----:B------:R-:W-:Y:S04]  /*4f40*/  SHF.L.U32 R11, R0, 0x1f, RZ ;  /* 0x0000001f000b7819 */ /* 0x000fe800000006ff */
[----:B------:R-:W1:Y:S02]  /*4f50*/  SYNCS.PHASECHK.TRANS64.TRYWAIT P2, [UR21+0xc8], R11 ;  /* 0x0000c80bff0075a7 */ /* 0x000e640008041115 */
[----:B-1----:R-:W-:Y:S05]  /*4f60*/  @!P2 BRA `(.L_x_93) ;  /* 0x0000005800e4a947 */ /* 0x002fea0003800000 */
.L_x_92:
[----:B------:R-:W-:Y:S05]  /*4f70*/  @!P1 BRA `(.L_x_94) ;  /* 0x0000000000309947 */ /* 0x000fea0003800000 */
[----:B------:R-:W-:Y:S01]  /*4f80*/  ISETP.NE.U32.AND P1, PT, R2, RZ, PT ;  /* 0x000000ff0200720c */ /* 0x000fe20003f25070 */
[----:B------:R-:W4:Y:S01]  /*4f90*/  LDCU.64 UR4, c[0x0][0x358] ;  /* 0x00006b00ff0477ac */ /* 0x000f220008000a00 */
[----:B------:R-:W-:Y:S02]  /*4fa0*/  IMAD.MOV.U32 R90, RZ, RZ, 0x1 ;  /* 0x00000001ff5a7424 */ /* 0x000fe400078e00ff */
[----:B------:R-:W-:Y:S11]  /*4fb0*/  ISETP.NE.AND.EX P1, PT, R3, RZ, PT, P1 ;  /* 0x000000ff0300720c */ /* 0x000ff60003f25310 */
[----:B------:R-:W-:Y:S02]  /*4fc0*/  @!UPT UIADD3 URZ, UPT, UPT, URZ, URZ, URZ ;  /* 0x000000fffffff290 */ /* 0x000fe4000fffe0ff */
[----:B-1----:R-:W1:Y:S01]  /*4fd0*/  @P1 LDC.64 R10, c[0x0][0x888] ;  /* 0x00022200ff0a1b82 */ /* 0x002e620000000a00 */
[----:B---3--:R-:W-:Y:S04]  /*4fe0*/  @P1 IMAD R0, R4, UR36, RZ ;  /* 0x0000002404001c24 */ /* 0x008fe8000f8e02ff */
[----:B-1----:R-:W-:Y:S04]  /*4ff0*/  @P1 IMAD.WIDE R10, R0, 0x4, R10 ;  /* 0x00000004000a1825 */ /* 0x002fe800078e020a */
[----:B------:R-:W-:Y:S01]  /*5000*/  HFMA2 R0, -RZ, RZ, 0, 5.9604644775390625e-08 ;  /* 0x00000001ff007431 */ /* 0x000fe200000001ff */
[----:B----45:R4:W5:Y:S04]  /*5010*/  @P1 LDG.E R41, desc[UR4][R10.64] ;  /* 0x000000040a291981 */ /* 0x030968000c1e1900 */
[----:B------:R-:W-:Y:S01]  /*5020*/  @!P1 PRMT R90, R0, 0x7610, R90 ;  /* 0x00007610005a9816 */ /* 0x000fe2000000005a */
[----:B----4-:R-:W1:Y:S06]  /*5030*/  @!P1 LDC R41, c[0x0][0x880] ;  /* 0x00022000ff299b82 */ /* 0x010e6c0000000800 */
.L_x_94:
[----:B-1---5:R-:W-:Y:S01]  /*5040*/  @!P0 FSETP.EQ.AND P1, PT, R41, RZ, PT ;  /* 0x000000ff2900820b */ /* 0x022fe20003f22000 */
[----:B------:R-:W-:Y:S01]  /*5050*/  @!UPT UIADD3 URZ, UPT, UPT, URZ, URZ, URZ ;  /* 0x000000fffffff290 */ /* 0x000fe2000fffe0ff */
[----:B------:R-:W-:Y:S11]  /*5060*/  @!P0 BRA `(.L_x_95) ;  /* 0x0000000000188947 */ /* 0x000ff60003800000 */
[----:B------:R-:W-:Y:S02]  /*5070*/  LOP3.LUT P0, RZ, R90, 0xff, RZ, 0xc0, !PT ;  /* 0x000000ff5aff7812 */ /* 0x000fe4000780c0ff */
[----:B------:R-:W-:Y:S04]  /*5080*/  ISETP.NE.U32.AND P1, PT, R2, RZ, PT ;  /* 0x000000ff0200720c */ /* 0x000fe80003f25070 */
[----:B------:R-:W-:Y:S04]  /*5090*/  ISETP.NE.AND.EX P1, PT, R3, RZ, PT, P1 ;  /* 0x000000ff0300720c */ /* 0x000fe80003f25310 */
[----:B------:R-:W-:Y:S03]  /*50a0*/  PLOP3.LUT P1, PT, P1, PT, PT, 0x8, 0x80 ;  /* 0x000000000080781c */ /* 0x000fe60000f2e170 */
[----:B------:R-:W-:Y:S11]  /*50b0*/  @P0 FSETP.EQ.AND P1, PT, R41, RZ, PT ;  /* 0x000000ff2900020b */ /* 0x000ff60003f22000 */
[----:B------:R-:W-:Y:S02]  /*50c0*/  @!UPT UIADD3 URZ, UPT, UPT, URZ, URZ, URZ ;  /* 0x000000fffffff290 */ /* 0x000fe4000fffe0ff */
.L_x_95:
[----:B------:R-:W1:Y:S01]  /*50d0*/  SYNCS.PHASECHK.TRANS64.TRYWAIT P2, [UR21+0xa0], R9 ;  /* 0x0000a009ff0075a7 */ /* 0x000e620008041115 */
[----:B------:R-:W-:Y:S04]  /*50e0*/  ELECT P0, URZ, PT ;  /* 0x0000000000ff782f */ /* 0x000fe80003800000 */
[----:B------:R-:W-:Y:S11]  /*50f0*/  PLOP3.LUT P1, PT, P1, P0, PT, 0xf2, 0x2f ;  /* 0x00000000002f781c */ /* 0x000ff60000f21e72 */
[----:B------:R-:W-:Y:S02]  /*5100*/  @!UPT UIADD3 URZ, UPT, UPT, URZ, URZ, URZ ;  /* 0x000000fffffff290 */ /* 0x000fe4000fffe0ff */
[----:B------:R-:W-:Y:S05]  /*5110*/  @!P1 IADD3 R8, P0, PT, R16, 0x580, RZ ;  /* 0x0000058010089810 */ /* 0x000fea0007f1e0ff */
[----:B------:R-:W-:Y:S01]  /*5120*/  @!P1 IMAD.X R6, RZ, RZ, R17, P0 ;  /* 0x000000ffff069224 */ /* 0x000fe200000e0611 */
[----:B-1----:R-:W-:Y:S07]  /*5130*/  @!P2 BRA `(.L_x_96) ;  /* 0x000000580088a947 */ /* 0x002fee0003800000 */
.L_x_188:
[----:B------:R-:W-:Y:S01]  /*5140*/  @!P1 R2UR UR5, R8 ;  /* 0x00000000080592ca */ /* 0x000fe200000e0000 */
[----:B------:R-:W-:Y:S01]  /*5150*/  VOTEU.ALL UP0, P1 ;  /* 0x0000000000ff7886 */ /* 0x000fe20000800000 */
[----:B------:R-:W-:Y:S01]  /*5160*/  @!P1 R2UR UR4, R6 ;  /* 0x00000000060492ca */ /* 0x000fe200000e0000 */
[----:B------:R-:W-:Y:S01]  /*5170*/  UMOV UR6, 0x0 ;  /* 0x0000000000067882 */ /* 0x000fe20000000000 */
[----:B------:R-:W-:Y:S01]  /*5180*/  UMOV UR7, 0x10000000 ;  /* 0x1000000000077882 */ /* 0x000fe20000000000 */
[----:B------:R-:W-:Y:S01]  /*5190*/  UMOV UR44, UR36 ;  /* 0x00000024002c7c82 */ /* 0x000fe20008000000 */
[----:B------:R-:W-:Y:S01]  /*51a0*/  @!UP0 UIADD3 UR40, UPT, UPT, UR21, 0x200, URZ ;  /* 0x0000020015288890 */ /* 0x000fe2000fffe0ff */
[----:B-1-3--:R-:W-:Y:S01]  /*51b0*/  @!P1 IMAD.MOV.U32 R0, RZ, RZ, 0x1000 ;  /* 0x00001000ff009424 */ /* 0x00afe200078e00ff */
[----:B------:R-:W-:Y:S01]  /*51c0*/  @!UP0 UIADD3 UR10, UPT, UPT, UR42, 0x80, URZ ;  /* 0x000000802a0a8890 */ /* 0x000fe2000fffe0ff */
[----:B------:R-:W-:Y:S01]  /*51d0*/  @!P1 IADD3 R8, P0, PT, R16, 0x580, RZ ;  /* 0x0000058010089810 */ /* 0x000fe20007f1e0ff */
[----:B------:R-:W-:Y:S01]  /*51e0*/  @!UP0 UIADD3 UR8, UPT, UPT, UR21, 0xa00, URZ ;  /* 0x00000a0015088890 */ /* 0x000fe2000fffe0ff */
[----:B------:R-:W-:Y:S02]  /*51f0*/  VOTEU.ALL UP0, P1 ;  /* 0x0000000000ff7886 */ /* 0x000fe40000800000 */
[----:B------:R-:W-:Y:S01]  /*5200*/  IMAD.U32 R10, RZ, RZ, UR5 ;  /* 0x00000005ff0a7e24 */ /* 0x000fe2000f8e00ff */
[----:B------:R-:W-:Y:S01]  /*5210*/  UMOV UR9, UR41 ;  /* 0x0000002900097c82 */ /* 0x000fe20008000000 */
[----:B------:R-:W-:Y:S01]  /*5220*/  IMAD.U32 R11, RZ, RZ, UR4 ;  /* 0x00000004ff0b7e24 */ /* 0x000fe2000f8e00ff */
[----:B------:R-:W-:Y:S01]  /*5230*/  UMOV UR11, UR43 ;  /* 0x0000002b000b7c82 */ /* 0x000fe20008000000 */
[----:B------:R-:W-:Y:S01]  /*5240*/  UMOV UR12, UR36 ;  /* 0x00000024000c7c82 */ /* 0x000fe20008000000 */
[----:B------:R-:W-:Y:S01]  /*5250*/  @!P1 R2UR UR4, R10 ;  /* 0x000000000a0492ca */ /* 0x000fe200000e0000 */
[----:B------:R-:W-:Y:S01]  /*5260*/  @!P1 IMAD.X R6, RZ, RZ, R17, P0 ;  /* 0x000000ffff069224 */ /* 0x000fe200000e0611 */
[----:B------:R-:W-:Y:S11]  /*5270*/  @!P1 R2UR UR5, R11 ;  /* 0x000000000b0592ca */ /* 0x000ff600000e0000 */
[----:B------:R-:W-:Y:S02]  /*5280*/  @!UPT UIADD3 URZ, UPT, UPT, URZ, URZ, URZ ;  /* 0x000000fffffff290 */ /* 0x000fe4000fffe0ff */
[----:B------:R1:W-:Y:S01]  /*5290*/  @!UP0 UTMALDG.3D [UR40], [UR4], desc[UR6] ;  /* 0x00000628040085b4 */ /* 0x0003e20008011000 */
[----:B------:R-:W-:Y:S05]  /*52a0*/  VOTEU.ALL UP0, P1 ;  /* 0x0000000000ff7886 */ /* 0x000fea0000800000 */
[----:B------:R1:W-:Y:S01]  /*52b0*/  @!UP0 UTMALDG.3D [UR8], [UR4], desc[UR6] ;  /* 0x00000608040085b4 */ /* 0x0003e20008011000 */
[----:B------:R1:W-:Y:S01]  /*52c0*/  @!P1 SYNCS.ARRIVE.TRANS64.RED.A0TR RZ, [UR21+0x80], R0 ;  /* 0x00008000ffff99a7 */ /* 0x0003e20008300415 */
[----:B------:R-:W-:Y:S01]  /*52d0*/  SYNCS.ARRIVE.TRANS64.RED.A1T0 RZ, [UR46], RZ ;  /* 0x000000ffffff79a7 */ /* 0x000fe2000810042e */
[----:B------:R-:W3:Y:S02]  /*52e0*/  SYNCS.PHASECHK.TRANS64.TRYWAIT P2, [UR21+0xa8], R9 ;  /* 0x0000a809ff0075a7 */ /* 0x000ee40008041115 */
[----:B-1-3--:R-:W-:Y:S05]  /*52f0*/  @!P2 BRA `(.L_x_97) ;  /* 0x000000580030a947 */ /* 0x00afea0003800000 */
.L_x_190:
[----:B------:R-:W-:Y:S01]  /*5300*/  @!P1 R2UR UR5, R8 ;  /* 0x00000000080592ca */ /* 0x000fe200000e0000 */
[----:B------:R-:W-:Y:S01]  /*5310*/  VOTEU.ALL UP0, P1 ;  /* 0x0000000000ff7886 */ /* 0x000fe20000800000 */
[----:B------:R-:W-:Y:S01]  /*5320*/  @!P1 R2UR UR4, R6 ;  /* 0x00000000060492ca */ /* 0x000fe200000e0000 */
[----:B------:R-:W-:Y:S01]  /*5330*/  UMOV UR6, 0x0 ;  /* 0x0000000000067882 */ /* 0x000fe20000000000 */
[----:B------:R-:W-:Y:S01]  /*5340*/  UMOV UR7, 0x10000000 ;  /* 0x1000000000077882 */ /* 0x000fe20000000000 */
[----:B------:R-:W-:Y:S01]  /*5350*/  UMOV UR35, UR43 ;  /* 0x0000002b00237c82 */ /* 0x000fe20008000000 */
[----:B------:R-:W-:Y:S01]  /*5360*/  @!UP0 UIADD3 UR34, UPT, UPT, UR42, 0x20, URZ ;  /* 0x000000202a228890 */ /* 0x000fe2000fffe0ff */
[----:B-1----:R-:W-:Y:S01]  /*5370*/  @!P1 IMAD.MOV.U32 R0, RZ, RZ, 0x1000 ;  /* 0x00001000ff009424 */ /* 0x002fe200078e00ff */
[----:B------:R-:W-:Y:S01]  /*5380*/  @!UP0 UIADD3 UR32, UPT, UPT, UR21, 0x1200, URZ ;  /* 0x0000120015208890 */ /* 0x000fe2000fffe0ff */
[----:B------:R-:W-:Y:S01]  /*5390*/  @!P1 IADD3 R8, P0, PT, R16, 0x580, RZ ;  /* 0x0000058010089810 */ /* 0x000fe20007f1e0ff */
[----:B------:R-:W-:Y:S02]  /*53a0*/  @!UP0 UIADD3 UR10, UPT, UPT, UR42, 0xa0, URZ ;  /* 0x000000a02a0a8890 */ /* 0x000fe4000fffe0ff */
[----:B------:R-:W-:Y:S01]  /*53b0*/  @!UP0 UIADD3 UR8, UPT, UPT, UR21, 0x1a00, URZ ;  /* 0x00001a0015088890 */ /* 0x000fe2000fffe0ff */
[----:B------:R-:W-:Y:S01]  /*53c0*/  IMAD.U32 R10, RZ, RZ, UR5 ;  /* 0x00000005ff0a7e24 */ /* 0x000fe2000f8e00ff */
[----:B------:R-:W-:Y:S01]  /*53d0*/  VOTEU.ALL UP0, P1 ;  /* 0x0000000000ff7886 */ /* 0x000fe20000800000 */
[----:B------:R-:W-:Y:S01]  /*53e0*/  IMAD.U32 R11, RZ, RZ, UR4 ;  /* 0x00000004ff0b7e24 */ /* 0x000fe2000f8e00ff */
[----:B------:R-:W-:Y:S01]  /*53f0*/  UMOV UR9, UR33 ;  /* 0x0000002100097c82 */ /* 0x000fe20008000000 */
[----:B------:R-:W-:Y:S01]  /*5400*/  UMOV UR11, UR43 ;  /* 0x0000002b000b7c82 */ /* 0x000fe20008000000 */
[----:B------:R-:W-:Y:S01]  /*5410*/  @!P1 R2UR UR4, R10 ;  /* 0x000000000a0492ca */ /* 0x000fe200000e0000 */
[----:B------:R-:W-:Y:S01]  /*5420*/  UMOV UR12, UR36 ;  /* 0x00000024000c7c82 */ /* 0x000fe20008000000 */
[----:B------:R-:W-:Y:S01]  /*5430*/  @!P1 R2UR UR5, R11 ;  /* 0x000000000b0592ca */ /* 0x000fe200000e0000 */
[----:B------:R-:W-:Y:S11]  /*5440*/  @!P1 IMAD.X R6, RZ, RZ, R17, P0 ;  /* 0x000000ffff069224 */ /* 0x000ff600000e0611 */
[----:B------:R-:W-:Y:S01]  /*5450*/  @!UPT UIADD3 URZ, UPT, UPT, URZ, URZ, URZ ;  /* 0x000000fffffff290 */ /* 0x000fe2000fffe0ff */
[----:B------:R1:W-:Y:S01]  /*5460*/  @!UP0 UTMALDG.3D [UR32], [UR4], desc[UR6] ;  /* 0x00000620040085b4 */ /* 0x0003e20008011000 */
[----:B------:R-:W-:Y:S05]  /*5470*/  VOTEU.ALL UP0, P1 ;  /* 0x0000000000ff7886 */ /* 0x000fea0000800000 */
[----:B------:R1:W-:Y:S01]  /*5480*/  @!UP0 UTMALDG.3D [UR8], [UR4], desc[UR6] ;  /* 0x00000608040085b4 */ /* 0x0003e20008011000 */
[----:B------:R1:W-:Y:S01]  /*5490*/  @!P1 SYNCS.ARRIVE.TRANS64.RED.A0TR RZ, [UR21+0x88], R0 ;  /* 0x00008800ffff99a7 */ /* 0x0003e20008300415 */
[----:B------:R-:W-:Y:S01]  /*54a0*/  SYNCS.ARRIVE.TRANS64.RED.A1T0 RZ, [UR39], RZ ;  /* 0x000000ffffff79a7 */ /* 0x000fe20008100427 */
[----:B------:R-:W3:Y:S02]  /*54b0*/  SYNCS.PHASECHK.TRANS64.TRYWAIT P2, [UR21+0xb0], R9 ;  /* 0x0000b009ff0075a7 */ /* 0x000ee40008041115 */
[----:B-1-3--:R-:W-:Y:S05]  /*54c0*/  @!P2 BRA `(.L_x_98) ;  /* 0x0000005400d4a947 */ /* 0x00afea0003800000 */
.L_x_192:
        /* <DEDUP_REMOVED lines=9> */
[----:B------:R-:W-:Y:S01]  /*5560*/  VIADD R14, R14, 0x1 ;  /* 0x000000010e0e7836 */ /* 0x000fe20000000000 */
        /* <DEDUP_REMOVED lines=10> */
[----:B------:R-:W-:Y:S11]  /*5610*/  UMOV UR12, UR36 ;  /* 0x00000024000c7c82 */ /* 0x000ff60008000000 */
        /* <DEDUP_REMOVED lines=8> */
.L_x_194:
[----:B------:R-:W-:Y:S01]  /*56a0*/  UIADD3 UR32, UPT, UPT, UR13, UR59, URZ ;  /* 0x0000003b0d207290 */ /* 0x000fe2000fffe0ff */
[----:B------:R-:W-:Y:S01]  /*56b0*/  @!P1 IADD3 R6, P0, PT, R16, 0x580, RZ ;  /* 0x0000058010069810 */ /* 0x000fe20007f1e0ff */
[----:B------:R-:W-:Y:S01]  /*56c0*/  UPLOP3.LUT UP2, UPT, UPT, UPT, UPT, 0x80, 0x8 ;  /* 0x000000000008789c */ /* 0x000fe20003f4f070 */
[----:B------:R-:W-:Y:S01]  /*56d0*/  LOP3.LUT R15, R15, 0x1, RZ, 0x3c, !PT ;  /* 0x000000010f0f7812 */ /* 0x000fe200078e3cff */
[----:B------:R-:W-:Y:S01]  /*56e0*/  VOTEU.ALL UP0, P1 ;  /* 0x0000000000ff7886 */ /* 0x000fe20000800000 */
[----:B------:R-:W-:Y:S01]  /*56f0*/  @!P1 R2UR UR5, R6 ;  /* 0x00000000060592ca */ /* 0x000fe200000e0000 */
[----:B-1----:R-:W-:Y:S01]  /*5700*/  @!P1 IMAD.X R0, RZ, RZ, R17, P0 ;  /* 0x000000ffff009224 */ /* 0x002fe200000e0611 */
[----:B------:R-:W-:Y:S01]  /*5710*/  UMOV UR6, 0x0 ;  /* 0x0000000000067882 */ /* 0x000fe20000000000 */
[----:B------:R-:W-:Y:S01]  /*5720*/  UMOV UR7, 0x10000000 ;  /* 0x1000000000077882 */ /* 0x000fe20000000000 */
[----:B------:R-:W-:Y:S01]  /*5730*/  @!UP0 UIADD3 UR18, UPT, UPT, UR42, 0x60, URZ ;  /* 0x000000602a128890 */ /* 0x000fe2000fffe0ff */
[----:B------:R-:W-:Y:S01]  /*5740*/  ISETP.NE.AND P0, PT, R14, 0x2, PT ;  /* 0x000000020e00780c */ /* 0x000fe20003f05270 */
[----:B------:R-:W-:Y:S01]  /*5750*/  @!UP0 UIADD3 UR16, UPT, UPT, UR21, 0x3200, URZ ;  /* 0x0000320015108890 */ /* 0x000fe2000fffe0ff */
[----:B------:R-:W-:Y:S01]  /*5760*/  @!P1 R2UR UR4, R0 ;  /* 0x00000000000492ca */ /* 0x000fe200000e0000 */
[----:B------:R-:W-:Y:S01]  /*5770*/  @!UP0 UIADD3 UR17, UPT, UPT, UR21, 0x98, URZ ;  /* 0x0000009815118890 */ /* 0x000fe2000fffe0ff */
[----:B------:R-:W-:Y:S01]  /*5780*/  SEL R0, RZ, 0x1, P0 ;  /* 0x00000001ff007807 */ /* 0x000fe20000000000 */
[----:B------:R-:W-:Y:S01]  /*5790*/  @!UP0 UIADD3 UR10, UPT, UPT, UR42, 0xe0, URZ ;  /* 0x000000e02a0a8890 */ /* 0x000fe2000fffe0ff */
[----:B------:R-:W-:Y:S01]  /*57a0*/  SEL R14, R14, RZ, P0 ;  /* 0x000000ff0e0e7207 */ /* 0x000fe20000000000 */
[----:B------:R-:W-:Y:S01]  /*57b0*/  @!UP0 UIADD3 UR8, UPT, UPT, UR21, 0x3a00, URZ ;  /* 0x00003a0015088890 */ /* 0x000fe2000fffe0ff */
[----:B------:R-:W-:Y:S01]  /*57c0*/  IMAD.U32 R8, RZ, RZ, UR5 ;  /* 0x00000005ff087e24 */ /* 0x000fe2000f8e00ff */
[----:B------:R-:W-:Y:S01]  /*57d0*/  VOTEU.ALL UP0, P1 ;  /* 0x0000000000ff7886 */ /* 0x000fe20000800000 */
[----:B------:R-:W-:Y:S01]  /*57e0*/  UMOV UR19, UR43 ;  /* 0x0000002b00137c82 */ /* 0x000fe20008000000 */
[----:B------:R-:W-:Y:S01]  /*57f0*/  UMOV UR20, UR36 ;  /* 0x0000002400147c82 */ /* 0x000fe20008000000 */
[----:B------:R-:W-:Y:S01]  /*5800*/  UMOV UR11, UR43 ;  /* 0x0000002b000b7c82 */ /* 0x000fe20008000000 */
[----:B------:R-:W-:Y:S01]  /*5810*/  UMOV UR12, UR36 ;  /* 0x00000024000c7c82 */ /* 0x000fe20008000000 */
[----:B------:R-:W-:Y:S01]  /*5820*/  UMOV UR9, UR17 ;  /* 0x0000001100097c82 */ /* 0x000fe20008000000 */
[----:B------:R-:W-:Y:S01]  /*5830*/  IMAD.U32 R9, RZ, RZ, UR4 ;  /* 0x00000004ff097e24 */ /* 0x000fe2000f8e00ff */
[----:B------:R-:W-:Y:S01]  /*5840*/  @!P1 R2UR UR4, R8 ;  /* 0x00000000080492ca */ /* 0x000fe200000e0000 */
[----:B------:R-:W-:Y:S01]  /*5850*/  UMOV UR36, UR29 ;  /* 0x0000001d00247c82 */ /* 0x000fe20008000000 */
[----:B------:R-:W-:Y:S02]  /*5860*/  LOP3.LUT R13, R13, R0, RZ, 0x3c, !PT ;  /* 0x000000000d0d7212 */ /* 0x000fe400078e3cff */
[----:B------:R-:W-:Y:S11]  /*5870*/  @!P1 R2UR UR5, R9 ;  /* 0x00000000090592ca */ /* 0x000ff600000e0000 */
[----:B------:R-:W-:Y:S02]  /*5880*/  @!UPT UIADD3 URZ, UPT, UPT, URZ, URZ, URZ ;  /* 0x000000fffffff290 */ /* 0x000fe4000fffe0ff */
[----:B------:R1:W-:Y:S01]  /*5890*/  @!UP0 UTMALDG.3D [UR16], [UR4], desc[UR6] ;  /* 0x00000610040085b4 */ /* 0x0003e20008011000 */
[----:B------:R-:W-:Y:S05]  /*58a0*/  VOTEU.ALL UP0, P1 ;  /* 0x0000000000ff7886 */ /* 0x000fea0000800000 */
[----:B------:R3:W-:Y:S01]  /*58b0*/  @!UP0 UTMALDG.3D [UR8], [UR4], desc[UR6] ;  /* 0x00000608040085b4 */ /* 0x0007e20008011000 */
[----:B------:R3:W-:Y:S01]  /*58c0*/  @!P1 SYNCS.ARRIVE.TRANS64.RED.A0TR RZ, [UR21+0x98], R7 ;  /* 0x00009807ffff99a7 */ /* 0x0007e20008300415 */
[----:B------:R-:W-:Y:S01]  /*58d0*/  SYNCS.ARRIVE.TRANS64.RED.A1T0 RZ, [UR37], RZ ;  /* 0x000000ffffff79a7 */ /* 0x000fe20008100425 */
[----:B-1----:R-:W-:Y:S01]  /*58e0*/  UIADD3 UR20, UPT, UPT, UR14, UR62, URZ ;  /* 0x0000003e0e147290 */ /* 0x002fe2000fffe0ff */
[----:B------:R-:W-:Y:S11]  /*58f0*/  BRA.U UP1, `(.L_x_100) ;  /* 0xfffffff101087547 */ /* 0x000ff6000b83ffff */
[----:B------:R-:W-:-:S04]  /*5900*/  SHF.L.U32 R3, R15, 0x1f, RZ ;  /* 0x0000001f0f037819 */ /* 0x000fc800000006ff */
[----:B------:R-:W1:Y:S02]  /*5910*/  SYNCS.PHASECHK.TRANS64.TRYWAIT P0, [UR21+0xa0], R3 ;  /* 0x0000a003ff0075a7 */ /* 0x000e640008001115 */
[----:B-1----:R-:W-:Y:S05]  /*5920*/  @!P0 BRA `(.L_x_101) ;  /* 0x0000005000ec8947 */ /* 0x002fea0003800000 */
.L_x_196:
[----:B------:R-:W4:Y:S02]  /*5930*/  SYNCS.PHASECHK.TRANS64.TRYWAIT P0, [UR21+0xa8], R3 ;  /* 0x0000a803ff0075a7 */ /* 0x000f240008001115 */
[----:B----4-:R-:W-:Y:S05]  /*5940*/  @!P0 BRA `(.L_x_102) ;  /* 0x0000005000fc8947 */ /* 0x010fea0003800000 */
.L_x_198:
[----:B------:R-:W4:Y:S02]  /*5950*/  SYNCS.PHASECHK.TRANS64.TRYWAIT P0, [UR21+0xb0], R3 ;  /* 0x0000b003ff0075a7 */ /* 0x000f240008001115 */
[----:B----4-:R-:W-:Y:S05]  /*5960*/  @!P0 BRA `(.L_x_103) ;  /* 0x00000054000c8947 */ /* 0x010fea0003800000 */
.L_x_200:
[----:B-1----:R-:W-:-:S07]  /*5970*/  MOV R0, UR21 ;  /* 0x0000001500007c02 */ /* 0x002fce0008000f00 */
.L_x_104:
[----:B-1----:R-:W-:-:S04]  /*5980*/  SHF.L.U32 R3, R15, 0x1f, RZ ;  /* 0x0000001f0f037819 */ /* 0x002fc800000006ff */
[----:B------:R1:W4:Y:S03]  /*5990*/  SYNCS.PHASECHK.TRANS64.TRYWAIT P0, [R0+URZ+0xb8], R3 ;  /* 0x0000b803000075a7 */ /* 0x00032600080011ff */
[----:B----4-:R-:W-:Y:S05]  /*59a0*/  @!P0 NANOSLEEP.SYNCS 0x989680 ;  /* 0x009896800000895d */ /* 0x010fea0003900000 */
[----:B------:R-:W4:Y:S02]  /*59b0*/  @!P0 SYNCS.PHASECHK.TRANS64 P0, [R0+URZ+0xb8], R3 ;  /* 0x0000b803000085a7 */ /* 0x000f2400080010ff */
[----:B--234-:R-:W-:Y:S05]  /*59c0*/  @P0 EXIT ;  /* 0x000000000000094d */ /* 0x01cfea0003800000 */
[----:B------:R-:W-:Y:S05]  /*59d0*/  BRA `(.L_x_104) ;  /* 0xfffffffc00e87947 */ /* 0x000fea000383ffff */
.L_x_89:
[----:B------:R-:W-:-:S06]  /*59e0*/  UISETP.GE.AND UP0, UPT, UR22, 0x4, UPT ;  /* 0x000000041600788c */ /* 0x000fcc000bf06270 */
[----:B------:R-:W-:-:S13]  /*59f0*/  PLOP3.LUT P0, PT, PT, PT, UP0, 0x80, 0x8 ;  /* 0x000000000008781c */ /* 0x000fda0003f0f008 */
[----:B-1----:R-:W-:Y:S05]  /*5a00*/  @!P0 EXIT ;  /* 0x000000000000894d */ /* 0x002fea0003800000 */
[----:B------:R-:W-:Y:S01]  /*5a10*/  BAR.SYNC.DEFER_BLOCKING 0x6, 0xa0 ;  /* 0x0182800000007b1d */ /* 0x000fe20000010000 */
[C---:B------:R-:W-:Y:S01]  /*5a20*/  IMAD.SHL.U32 R89, R99.reuse, 0x20, RZ ;  /* 0x0000002063597824 */ /* 0x040fe200078e00ff */
[----:B------:R-:W-:Y:S01]  /*5a30*/  CS2R R96, SRZ ;  /* 0x0000000000607805 */ /* 0x000fe2000001ff00 */
[C---:B------:R-:W-:Y:S01]  /*5a40*/  IMAD.SHL.U32 R5, R99.reuse, 0x4, RZ ;  /* 0x0000000463057824 */ /* 0x040fe200078e00ff */
[----:B------:R-:W-:Y:S01]  /*5a50*/  CS2R R94, SRZ ;  /* 0x00000000005e7805 */ /* 0x000fe2000001ff00 */
[----:B------:R-:W-:Y:S01]  /*5a60*/  IMAD.U32 R37, R99, 0x10000, RZ ;  /* 0x0001000063257824 */ /* 0x000fe200078e00ff */
[----:B------:R-:W-:Y:S01]  /*5a70*/  UMOV UR43, 0x400 ;  /* 0x00000400002b7882 */ /* 0x000fe20000000000 */
[----:B------:R-:W-:Y:S01]  /*5a80*/  LOP3.LUT R4, R89, 0x80, RZ, 0xc0, !PT ;  /* 0x0000008059047812 */ /* 0x000fe200078ec0ff */
[----:B------:R-:W-:Y:S01]  /*5a90*/  ULEA UR43, UR58, UR43, 0x18 ;  /* 0x0000002b3a2b7291 */ /* 0x000fe2000f8ec0ff */
[----:B------:R-:W1:Y:S01]  /*5aa0*/  LDC.64 R84, c[0x0][0x888] ;  /* 0x00022200ff547b82 */ /* 0x000e620000000a00 */
[C---:B------:R-:W-:Y:S01]  /*5ab0*/  IMAD.SHL.U32 R7, R91.reuse, 0x400, RZ ;  /* 0x000004005b077824 */ /* 0x040fe200078e00ff */
[----:B------:R-:W-:Y:S01]  /*5ac0*/  LOP3.LUT R5, R4, 0x10, R5, 0xf8, !PT ;  /* 0x0000001004057812 */ /* 0x000fe200078ef805 */
[----:B------:R-:W-:Y:S01]  /*5ad0*/  IMAD.SHL.U32 R4, R91, 0x200000, RZ ;  /* 0x002000005b047824 */ /* 0x000fe200078e00ff */
[C---:B------:R-:W-:Y:S01]  /*5ae0*/  LOP3.LUT R88, R89.reuse, 0xb60, RZ, 0xc0, !PT ;  /* 0x00000b6059587812 */ /* 0x040fe200078ec0ff */
[----:B------:R-:W-:Y:S01]  /*5af0*/  UIADD3 UR4, UPT, UPT, UR43, 0x4200, URZ ;  /* 0x000042002b047890 */ /* 0x000fe2000fffe0ff */
[----:B------:R-:W-:Y:S01]  /*5b00*/  LOP3.LUT P0, RZ, R89, 0x80, RZ, 0xc0, !PT ;  /* 0x0000008059ff7812 */ /* 0x000fe2000780c0ff */
[----:B------:R-:W-:Y:S01]  /*5b10*/  IMAD.MOV.U32 R36, RZ, RZ, RZ ;  /* 0x000000ffff247224 */ /* 0x000fe200078e00ff */
[----:B------:R-:W2:Y:S01]  /*5b20*/  LDC.64 R86, c[0x0][0x890] ;  /* 0x00022400ff567b82 */ /* 0x000ea20000000a00 */
[----:B------:R-:W-:Y:S01]  /*5b30*/  LOP3.LUT R4, R4, 0x200000, RZ, 0xc0, !PT ;  /* 0x0020000004047812 */ /* 0x000fe200078ec0ff */
[----:B------:R-:W-:Y:S01]  /*5b40*/  IMAD.MOV.U32 R93, RZ, RZ, RZ ;  /* 0x000000ffff5d7224 */ /* 0x000fe200078e00ff */
[----:B------:R-:W-:Y:S01]  /*5b50*/  LOP3.LUT R88, R88, 0x400, R7, 0xf8, !PT ;  /* 0x0000040058587812 */ /* 0x000fe200078ef807 */
[----:B------:R-:W-:Y:S01]  /*5b60*/  IMAD.U32 R98, RZ, RZ, UR4 ;  /* 0x00000004ff627e24 */ /* 0x000fe2000f8e00ff */
[----:B------:R-:W-:Y:S01]  /*5b70*/  LOP3.LUT R37, R4, 0x400000, R37, 0xf8, !PT ;  /* 0x0040000004257812 */ /* 0x000fe200078ef825 */
[----:B------:R-:W3:Y:S01]  /*5b80*/  LDCU UR57, c[0x0][0x370] ;  /* 0x00006e00ff3977ac */ /* 0x000ee20008000800 */
[----:B------:R-:W4:Y:S01]  /*5b90*/  LDS R0, [UR43+0x180] ;  /* 0x0001802bff007984 */ /* 0x000f220008000800 */
[----:B------:R-:W1:Y:S01]  /*5ba0*/  LDC.64 R82, c[0x0][0x8b0] ;  /* 0x00022c00ff527b82 */ /* 0x000e620000000a00 */
[----:B------:R-:W-:Y:S01]  /*5bb0*/  LOP3.LUT R88, R88, R5, RZ, 0xfc, !PT ;  /* 0x0000000558587212 */ /* 0x000fe200078efcff */
[----:B------:R-:W1:Y:S01]  /*5bc0*/  LDCU.64 UR60, c[0x0][0x348] ;  /* 0x00006900ff3c77ac */ /* 0x000e620008000a00 */
[----:B------:R-:W-:Y:S01]  /*5bd0*/  LOP3.LUT R99, R99, 0x60, RZ, 0xc0, !PT ;  /* 0x0000006063637812 */ /* 0x000fe200078ec0ff */
[----:B------:R-:W1:Y:S04]  /*5be0*/  LDCU UR42, c[0x0][0xb0c] ;  /* 0x00016180ff2a77ac */ /* 0x000e680008000800 */
[----:B------:R-:W1:Y:S01]  /*5bf0*/  LDC.64 R80, c[0x0][0x8a8] ;  /* 0x00022a00ff507b82 */ /* 0x000e620000000a00 */
[----:B------:R-:W1:Y:S01]  /*5c00*/  LDCU UR39, c[0x0][0xb30] ;  /* 0x00016600ff2777ac */ /* 0x000e620008000800 */
[----:B------:R-:W1:Y:S01]  /*5c10*/  LDCU.64 UR46, c[0x0][0x888] ;  /* 0x00011100ff2e77ac */ /* 0x000e620008000a00 */
[----:B------:R-:W1:Y:S01]  /*5c20*/  LDCU.64 UR40, c[0x0][0xb28] ;  /* 0x00016500ff2877ac */ /* 0x000e620008000a00 */
[----:B------:R-:W1:Y:S01]  /*5c30*/  LDCU.128 UR52, c[0x0][0xb10] ;  /* 0x00016200ff3477ac */ /* 0x000e620008000c00 */
[----:B------:R-:W1:Y:S01]  /*5c40*/  LDCU UR56, c[0x0][0x374] ;  /* 0x00006e80ff3877ac */ /* 0x000e620008000800 */
[----:B------:R-:W-:Y:S01]  /*5c50*/  UIADD3 UR63, UPT, UPT, UR43, 0x200, URZ ;  /* 0x000002002b3f7890 */ /* 0x000fe2000fffe0ff */
[----:B----4-:R-:W-:Y:S01]  /*5c60*/  IMAD.IADD R37, R0, 0x1, R37 ;  /* 0x0000000100257824 */ /* 0x010fe200078e0225 */
[----:B--23--:R-:W-:-:S10]  /*5c70*/  P2R R0, PR, RZ, 0x1 ;  /* 0x00000001ff007803 */ /* 0x00cfd40000000000 */
.L_x_146:
[C---:B------:R-:W-:Y:S02]  /*5c80*/  LEA R3, R93.reuse, UR43, 0x3 ;  /* 0x0000002b5d037c11 */ /* 0x040fe4000f8e18ff */
[----:B------:R-:W-:Y:S02]  /*5c90*/  SHF.L.U32 R0, R96, 0x1f, RZ ;  /* 0x0000001f60007819 */ /* 0x000fe400000006ff */
[----:B------:R-:W-:Y:S02]  /*5ca0*/  LEA R5, R93, UR43, 0x4 ;  /* 0x0000002b5d057c11 */ /* 0x000fe4000f8e20ff */
[----:B--2---:R-:W2:Y:S02]  /*5cb0*/  SYNCS.PHASECHK.TRANS64.TRYWAIT P0, [R3+URZ+0xd0], R0 ;  /* 0x0000d000030075a7 */ /* 0x004ea400080011ff */
[----:B--2---:R-:W-:Y:S05]  /*5cc0*/  @!P0 BRA `(.L_x_105) ;  /* 0x00000050004c8947 */ /* 0x004fea0003800000 */
.L_x_201:
[----:B------:R-:W3:Y:S01]  /*5cd0*/  LDS.128 R4, [R5+0x160] ;  /* 0x0001600005047984 */ /* 0x000ee20000000c00 */
        /* <DEDUP_REMOVED lines=10> */
[----:B------:R-:W-:Y:S01]  /*5d80*/  PLOP3.LUT P0, PT, PT, PT, UP1, 0x80, 0x8 ;  /* 0x000000000008781c */ /* 0x000fe20003f0f018 */
[----:B------:R-:W-:Y:S11]  /*5d90*/  UP2UR UR44, UPR, URZ, 0x2 ;  /* 0x00000002ff2c7883 */ /* 0x000ff60008000000 */
[----:B------:R-:W-:Y:S01]  /*5da0*/  @!UPT UIADD3 URZ, UPT, UPT, URZ, URZ, URZ ;  /* 0x000000fffffff290 */ /* 0x000fe2000fffe0ff */
[----:B--2---:R-:W-:Y:S02]  /*5db0*/  @P0 SHF.R.U32.HI R0, RZ, 0x10, R5 ;  /* 0x00000010ff000819 */ /* 0x004fe40000011605 */
        /* <DEDUP_REMOVED lines=12> */
[----:B------:R-:W3:Y:S01]  /*5e80*/  LDCU UR12, c[0x0][0xb20] ;  /* 0x00016400ff0c77ac */ /* 0x000ee20008000800 */
[----:B-1----:R-:W-:Y:S02]  /*5e90*/  UIMAD.WIDE.U32 UR4, UR56, UR55, URZ ;  /* 0x00000037380472a5 */ /* 0x002fe4000f8e00ff */
[----:B------:R-:W-:Y:S02]  /*5ea0*/  UIMAD.WIDE.U32 UR6, UR57, UR52, URZ ;  /* 0x00000034390672a5 */ /* 0x000fe4000f8e00ff */
[----:B------:R-:W-:Y:S02]  /*5eb0*/  UISETP.NE.AND UP0, UPT, UR54, 0x1, UPT ;  /* 0x000000013600788c */ /* 0x000fe4000bf05270 */
[----:B------:R-:W-:Y:S02]  /*5ec0*/  UIMAD.WIDE.U32 UR8, UR37, UR55, URZ ;  /* 0x00000037250872a5 */ /* 0x000fe4000f8e00ff */
[----:B------:R-:W-:Y:S02]  /*5ed0*/  UIMAD.WIDE.U32 UR10, UR38, UR52, URZ ;  /* 0x00000034260a72a5 */ /* 0x000fe4000f8e00ff */
[----:B------:R-:W-:Y:S02]  /*5ee0*/  UISETP.NE.AND UP1, UPT, UR42, 0x1, UPT ;  /* 0x000000012a00788c */ /* 0x000fe4000bf25270 */
[----:B------:R-:W-:Y:S01]  /*5ef0*/  UISETP.NE.AND UP2, UPT, UR45, 0x1, UPT ;  /* 0x000000012d00788c */ /* 0x000fe2000bf45270 */
[----:B------:R-:W-:Y:S02]  /*5f00*/  UMOV UR4, UR5 ;  /* 0x0000000500047c82 */ /* 0x000fe40008000000 */
[----:B---3--:R-:W-:Y:S03]  /*5f10*/  USHF.R.U32.HI UR5, URZ, UR12, UR4 ;  /* 0x0000000cff057299 */ /* 0x008fe60008011604 */
[----:B------:R-:W-:Y:S02]  /*5f20*/  UMOV UR4, UR7 ;  /* 0x0000000700047c82 */ /* 0x000fe40008000000 */
[----:B------:R-:W-:Y:S02]  /*5f30*/  USHF.R.U32.HI UR7, URZ, UR53, UR4 ;  /* 0x00000035ff077299 */ /* 0x000fe40008011604 */
[----:B------:R-:W-:Y:S02]  /*5f40*/  USEL UR4, UR56, UR5, !UP0 ;  /* 0x0000000538047287 */ /* 0x000fe4000c000000 */
[----:B------:R-:W-:Y:S01]  /*5f50*/  USEL UR7, UR57, UR7, !UP1 ;  /* 0x0000000739077287 */ /* 0x000fe2000c800000 */
[----:B------:R-:W-:Y:S01]  /*5f60*/  UMOV UR5, UR9 ;  /* 0x0000000900057c82 */ /* 0x000fe20008000000 */
[----:B------:R-:W-:Y:S02]  /*5f70*/  UIMAD.WIDE.U32 UR8, UR4, UR40, URZ ;  /* 0x00000028040872a5 */ /* 0x000fe4000f8e00ff */
[----:B------:R-:W-:Y:S03]  /*5f80*/  USHF.R.U32.HI UR6, URZ, UR12, UR5 ;  /* 0x0000000cff067299 */ /* 0x000fe60008011605 */
[----:B------:R-:W-:Y:S01]  /*5f90*/  UMOV UR5, UR11 ;  /* 0x0000000b00057c82 */ /* 0x000fe20008000000 */
[----:B------:R-:W-:Y:S02]  /*5fa0*/  UIMAD.WIDE.U32 UR10, UR7, UR40, URZ ;  /* 0x00000028070a72a5 */ /* 0x000fe4000f8e00ff */
[----:B------:R-:W-:Y:S02]  /*5fb0*/  USHF.R.U32.HI UR12, URZ, UR53, UR5 ;  /* 0x00000035ff0c7299 */ /* 0x000fe40008011605 */
[----:B------:R-:W-:Y:S01]  /*5fc0*/  USEL UR6, UR37, UR6, !UP0 ;  /* 0x0000000625067287 */ /* 0x000fe2000c000000 */
[----:B------:R-:W-:Y:S02]  /*5fd0*/  UMOV UR5, UR9 ;  /* 0x0000000900057c82 */ /* 0x000fe40008000000 */
[----:B------:R-:W-:Y:S01]  /*5fe0*/  UMOV UR10, UR11 ;  /* 0x0000000b000a7c82 */ /* 0x000fe20008000000 */
[----:B------:R-:W-:Y:S02]  /*5ff0*/  @UP2 USHF.R.U32.HI UR4, URZ, UR41, UR5 ;  /* 0x00000029ff042299 */ /* 0x000fe40008011605 */
[----:B------:R-:W-:Y:S02]  /*6000*/  @UP2 USHF.R.U32.HI UR7, URZ, UR41, UR10 ;  /* 0x00000029ff072299 */ /* 0x000fe4000801160a */
[----:B------:R-:W-:Y:S02]  /*6010*/  UIMAD UR4, UR45, UR4, URZ ;  /* 0x000000042d0472a4 */ /* 0x000fe4000f8e02ff */
        /* <DEDUP_REMOVED lines=8> */
[----:B------:R-:W-:Y:S02]  /*60a0*/  USEL UR11, UR6, UR4, !UP2 ;  /* 0x00000004060b7287 */ /* 0x000fe4000d000000 */
[----:B------:R-:W-:Y:S02]  /*60b0*/  UIADD3 UR8, UPT, UPT, -UR5, URZ, URZ ;  /* 0x000000ff05087290 */ /* 0x000fe4000fffe1ff */
[----:B------:R-:W-:Y:S01]  /*60c0*/  UIADD3 UR10, UPT, UPT, -UR11, URZ, URZ ;  /* 0x000000ff0b0a7290 */ /* 0x000fe2000fffe1ff */
[----:B------:R-:W-:Y:S01]  /*60d0*/  @!UP0 UMOV UR4, UR9 ;  /* 0x0000000900048c82 */ /* 0x000fe20008000000 */
[----:B------:R-:W-:Y:S02]  /*60e0*/  UIADD3 UR9, UPT, UPT, -UR6, URZ, URZ ;  /* 0x000000ff06097290 */ /* 0x000fe4000fffe1ff */
[----:B------:R-:W-:Y:S02]  /*60f0*/  @!UP0 USHF.R.U32.HI UR4, URZ, UR41, UR4 ;  /* 0x00000029ff048299 */ /* 0x000fe40008011604 */
[----:B------:R-:W-:Y:S02]  /*6100*/  UIMAD UR10, UR45, UR10, UR6 ;  /* 0x0000000a2d0a72a4 */ /* 0x000fe4000f8e0206 */
[----:B------:R-:W-:Y:S04]  /*6110*/  @!UP0 USEL UR4, UR5, UR4, !UP2 ;  /* 0x0000000405048287 */ /* 0x000fe8000d000000 */
[----:B------:R-:W-:Y:S02]  /*6120*/  @!UP0 UIMAD UR10, UR7, UR10, UR4 ;  /* 0x0000000a070a82a4 */ /* 0x000fe4000f8e0204 */
[----:B------:R-:W-:Y:S02]  /*6130*/  @!UP0 UIADD3 UR11, UPT, UPT, UR11, -UR4, URZ ;  /* 0x800000040b0b8290 */ /* 0x000fe4000fffe0ff */
[----:B------:R-:W-:Y:S02]  /*6140*/  UIMAD UR7, UR42, UR8, UR38 ;  /* 0x000000082a0772a4 */ /* 0x000fe4000f8e0226 */
[----:B------:R-:W-:Y:S02]  /*6150*/  @!UP0 UIMAD UR6, UR11, UR45, UR5 ;  /* 0x0000002d0b0682a4 */ /* 0x000fe4000f8e0205 */
[----:B------:R-:W-:Y:S01]  /*6160*/  UIMAD UR4, UR54, UR9, UR37 ;  /* 0x00000009360472a4 */ /* 0x000fe2000f8e0225 */
[----:B------:R-:W-:Y:S02]  /*6170*/  @!UP0 UMOV UR5, UR10 ;  /* 0x0000000a00058c82 */ /* 0x000fe40008000000 */
[----:B------:R-:W-:Y:S02]  /*6180*/  UIMAD UR38, UR5, UR42, UR7 ;  /* 0x0000002a052672a4 */ /* 0x000fe4000f8e0207 */
[----:B------:R-:W-:Y:S11]  /*6190*/  UIMAD UR37, UR6, UR54, UR4 ;  /* 0x00000036062572a4 */ /* 0x000ff6000f8e0204 */
[----:B------:R-:W-:Y:S01]  /*61a0*/  @!UPT UIADD3 URZ, UPT, UPT, URZ, URZ, URZ ;  /* 0x000000fffffff290 */ /* 0x000fe2000fffe0ff */
.L_x_106:
[----:B-1----:R-:W-:Y:S01]  /*61b0*/  UISETP.NE.AND UP0, UPT, UR39, 0x1, UPT ;  /* 0x000000012700788c */ /* 0x002fe2000bf05270 */
[----:B------:R-:W-:Y:S01]  /*61c0*/  IADD3 R93, PT, PT, R93, 0x1, RZ ;  /* 0x000000015d5d7810 */ /* 0x000fe20007ffe0ff */
[----:B------:R-:W-:Y:S02]  /*61d0*/  USHF.L.U32 UR50, UR20, 0x6, URZ ;  /* 0x0000000614327899 */ /* 0x000fe400080006ff */
[----:B------:R-:W-:Y:S07]  /*61e0*/  USHF.L.U32 UR49, UR32, 0x8, URZ ;  /* 0x0000000820317899 */ /* 0x000fee00080006ff */
[----:B------:R-:W1:Y:S01]  /*61f0*/  @!UP0 LDCU.128 UR12, c[0x0][0xb10] ;  /* 0x00016200ff0c87ac */ /* 0x000e620008000c00 */
[----:B------:R-:W3:Y:S01]  /*6200*/  @!UP0 LDCU UR5, c[0x0][0xb0c] ;  /* 0x00016180ff0587ac */ /* 0x000ee20008000800 */
[----:B------:R-:W4:Y:S01]  /*6210*/  @!UP0 LDCU UR10, c[0x0][0xb20] ;  /* 0x00016400ff0a87ac */ /* 0x000f220008000800 */
[----:B-1----:R-:W-:Y:S02]  /*6220*/  UIMAD.WIDE.U32 UR8, UR38, UR12, URZ ;  /* 0x0000000c260872a5 */ /* 0x002fe4000f8e00ff */
[----:B------:R-:W-:Y:S02]  /*6230*/  UIMAD.WIDE.U32 UR6, UR37, UR15, URZ ;  /* 0x0000000f250672a5 */ /* 0x000fe4000f8e00ff */
[----:B------:R-:W-:Y:S03]  /*6240*/  @!UP0 UISETP.NE.AND UP1, UPT, UR14, 0x1, UPT ;  /* 0x000000010e00888c */ /* 0x000fe6000bf25270 */
[----:B------:R-:W-:Y:S01]  /*6250*/  @!UP0 UMOV UR4, UR9 ;  /* 0x0000000900048c82 */ /* 0x000fe20008000000 */
[----:B---3--:R-:W-:Y:S02]  /*6260*/  @!UP0 UISETP.NE.AND UP2, UPT, UR5, 0x1, UPT ;  /* 0x000000010500888c */ /* 0x008fe4000bf45270 */
[----:B------:R-:W-:Y:S01]  /*6270*/  @!UP0 USHF.R.U32.HI UR4, URZ, UR13, UR4 ;  /* 0x0000000dff048299 */ /* 0x000fe20008011604 */
[----:B------:R-:W-:Y:S02]  /*6280*/  @!UP0 UMOV UR6, UR7 ;  /* 0x0000000700068c82 */ /* 0x000fe40008000000 */
[----:B----4-:R-:W-:Y:S02]  /*6290*/  @!UP0 USHF.R.U32.HI UR6, URZ, UR10, UR6 ;  /* 0x0000000aff068299 */ /* 0x010fe40008011606 */
[----:B------:R-:W-:Y:S02]  /*62a0*/  @!UP0 USEL UR7, UR38, UR4, !UP2 ;  /* 0x0000000426078287 */ /* 0x000fe4000d000000 */
[----:B------:R-:W-:Y:S04]  /*62b0*/  @!UP0 USEL UR6, UR37, UR6, !UP1 ;  /* 0x0000000625068287 */ /* 0x000fe8000c800000 */
[----:B------:R-:W-:Y:S02]  /*62c0*/  @!UP0 UIADD3 UR4, UPT, UPT, -UR7, UR6, URZ ;  /* 0x0000000607048290 */ /* 0x000fe4000fffe1ff */
[----:B------:R-:W-:Y:S02]  /*62d0*/  @!UP0 UIADD3 UR6, UPT, UPT, UR7, -UR6, URZ ;  /* 0x8000000607068290 */ /* 0x000fe4000fffe0ff */
[----:B------:R-:W-:Y:S02]  /*62e0*/  @!UP0 UIMAD UR38, UR4, UR5, UR38 ;  /* 0x00000005042682a4 */ /* 0x000fe4000f8e0226 */
[----:B------:R-:W-:Y:S02]  /*62f0*/  @!UP0 UIMAD UR37, UR6, UR14, UR37 ;  /* 0x0000000e062582a4 */ /* 0x000fe4000f8e0225 */
[----:B------:R-:W-:Y:S09]  /*6300*/  ULOP3.LUT UP0, URZ, UR63, 0x90, URZ, 0xc0, !UPT ;  /* 0x000000903fff7892 */ /* 0x000ff2000f80c0ff */
[----:B------:R-:W-:Y:S05]  /*6310*/  BRA.U !UP0, `(.L_x_107) ;  /* 0x0000000108407547 */ /* 0x000fea000b800000 */
[----:B------:R-:W1:Y:S01]  /*6320*/  LDCU.64 UR8, c[0x4][0x88] ;  /* 0x01001100ff0877ac */ /* 0x000e620008000a00 */
[----:B------:R-:W-:Y:S01]  /*6330*/  MOV R3, 0x0 ;  /* 0x0000000000037802 */ /* 0x000fe20000000f00 */
[----:B------:R-:W-:Y:S02]  /*6340*/  HFMA2 R12, -RZ, RZ, 0, 5.9604644775390625e-08 ;  /* 0x00000001ff0c7431 */ /* 0x000fe400000001ff */
[----:B------:R-:W-:Y:S02]  /*6350*/  IMAD.MOV.U32 R8, RZ, RZ, 0x70 ;  /* 0x00000070ff087424 */ /* 0x000fe400078e00ff */
[----:B------:R-:W-:Y:S01]  /*6360*/  IMAD.MOV.U32 R13, RZ, RZ, RZ ;  /* 0x000000ffff0d7224 */ /* 0x000fe200078e00ff */
[----:B------:R-:W3:Y:S01]  /*6370*/  LDCU.64 UR6, c[0x4][0x90] ;  /* 0x01001200ff0677ac */ /* 0x000ee20008000a00 */
[----:B------:R-:W4:Y:S01]  /*6380*/  LDC.64 R2, c[0x4][R3] ;  /* 0x0100000003027b82 */ /* 0x000f220000000a00 */
[----:B------:R-:W2:Y:S01]  /*6390*/  LDCU.64 UR4, c[0x4][0x8] ;  /* 0x01000100ff0477ac */ /* 0x000ea20008000a00 */
[----:B-1----:R-:W-:Y:S01]  /*63a0*/  MOV R5, UR9 ;  /* 0x0000000900057c02 */ /* 0x002fe20008000f00 */
[----:B------:R-:W-:Y:S01]  /*63b0*/  IMAD.U32 R4, RZ, RZ, UR8 ;  /* 0x00000008ff047e24 */ /* 0x000fe2000f8e00ff */
[----:B---3--:R-:W-:Y:S01]  /*63c0*/  MOV R7, UR7 ;  /* 0x0000000700077c02 */ /* 0x008fe20008000f00 */
[----:B------:R-:W-:Y:S01]  /*63d0*/  IMAD.U32 R6, RZ, RZ, UR6 ;  /* 0x00000006ff067e24 */ /* 0x000fe2000f8e00ff */
[----:B--2---:R-:W-:Y:S01]  /*63e0*/  MOV R11, UR5 ;  /* 0x00000005000b7c02 */ /* 0x004fe20008000f00 */
[----:B------:R-:W-:Y:S02]  /*63f0*/  IMAD.U32 R10, RZ, RZ, UR4 ;  /* 0x00000004ff0a7e24 */ /* 0x000fe4000f8e00ff */
[----:B------:R-:W-:Y:S07]  /*6400*/  LEPC R20, `(.L_x_107) ;  /* 0x000000001014794e */ /* 0x000fee0000000000 */
[----:B----45:R-:W-:Y:S05]  /*6410*/  CALL.ABS.NOINC R2 ;  /* 0x0000000002007343 */ /* 0x030fea0003c00000 */
.L_x_107:
[----:B------:R-:W-:Y:S01]  /*6420*/  LOP3.LUT P0, RZ, R98, 0x90, RZ, 0xc0, !PT ;  /* 0x0000009062ff7812 */ /* 0x000fe2000780c0ff */
[----:B------:R-:W-:Y:S11]  /*6430*/  BSSY.RECONVERGENT B6, `(.L_x_108) ;  /* 0x0000013000067945 */ /* 0x000ff60003800200 */
[----:B------:R-:W-:Y:S01]  /*6440*/  @!UPT UIADD3 URZ, UPT, UPT, URZ, URZ, URZ ;  /* 0x000000fffffff290 */ /* 0x000fe2000fffe0ff */
[----:B------:R-:W-:Y:S05]  /*6450*/  @!P0 BRA `(.L_x_109) ;  /* 0x0000000000408947 */ /* 0x000fea0003800000 */
        /* <DEDUP_REMOVED lines=16> */
.L_x_109:
[----:B------:R-:W-:Y:S05]  /*6560*/  BSYNC.RECONVERGENT B6 ;  /* 0x0000000000067941 */ /* 0x000fea0003800200 */
.L_x_108:
[----:B------:R-:W-:Y:S02]  /*6570*/  ISETP.NE.U32.AND P0, PT, RZ, UR46, PT ;  /* 0x0000002eff007c0c */ /* 0x000fe4000bf05070 */
[C---:B------:R-:W-:Y:S02]  /*6580*/  ISETP.NE.U32.AND P4, PT, R86.reuse, RZ, PT ;  /* 0x000000ff5600720c */ /* 0x040fe40003f85070 */
[----:B------:R-:W-:Y:S02]  /*6590*/  ISETP.NE.U32.AND P1, PT, R86, RZ, PT ;  /* 0x000000ff5600720c */ /* 0x000fe40003f25070 */
[----:B------:R-:W-:Y:S02]  /*65a0*/  ISETP.NE.AND.EX P0, PT, RZ, UR47, PT, P0 ;  /* 0x0000002fff007c0c */ /* 0x000fe4000bf05300 */
[C---:B------:R-:W-:Y:S02]  /*65b0*/  ISETP.NE.AND.EX P4, PT, R87.reuse, RZ, PT, P4 ;  /* 0x000000ff5700720c */ /* 0x040fe40003f85340 */
[----:B------:R-:W-:Y:S02]  /*65c0*/  ISETP.NE.AND.EX P1, PT, R87, RZ, P0, P1 ;  /* 0x000000ff5700720c */ /* 0x000fe40000725310 */
[----:B------:R-:W-:Y:S02]  /*65d0*/  ISETP.NE.U32.AND P5, PT, R82, RZ, PT ;  /* 0x000000ff5200720c */ /* 0x000fe40003fa5070 */
[----:B------:R-:W-:Y:S02]  /*65e0*/  ISETP.NE.U32.AND P2, PT, RZ, UR46, PT ;  /* 0x0000002eff007c0c */ /* 0x000fe4000bf45070 */
[----:B------:R-:W-:Y:S02]  /*65f0*/  PLOP3.LUT P0, PT, PT, PT, PT, 0x8, 0x80 ;  /* 0x000000000080781c */ /* 0x000fe40003f0e170 */
[----:B------:R-:W-:Y:S02]  /*6600*/  ISETP.NE.AND.EX P5, PT, R83, RZ, PT, P5 ;  /* 0x000000ff5300720c */ /* 0x000fe40003fa5350 */
[----:B------:R-:W-:Y:S03]  /*6610*/  ISETP.NE.AND.EX P2, PT, RZ, UR47, PT, P2 ;  /* 0x0000002fff007c0c */ /* 0x000fe6000bf45320 */
[----:B------:R-:W-:Y:S01]  /*6620*/  @!P1 PLOP3.LUT P0, PT, P4, PT, PT, 0x80, 0x8 ;  /* 0x000000000008981c */ /* 0x000fe2000270f070 */
[----:B------:R-:W-:Y:S01]  /*6630*/  @!UPT UIADD3 URZ, UPT, UPT, URZ, URZ, URZ ;  /* 0x000000fffffff290 */ /* 0x000fe2000fffe0ff */
[----:B------:R-:W-:Y:S11]  /*6640*/  @!P4 BRA `(.L_x_110) ;  /* 0x000000000030c947 */ /* 0x000ff60003800000 */
[----:B------:R-:W-:Y:S01]  /*6650*/  ISETP.NE.U32.AND P3, PT, R84, RZ, PT ;  /* 0x000000ff5400720c */ /* 0x000fe20003f65070 */
[----:B------:R-:W1:Y:S01]  /*6660*/  LDCU.64 UR4, c[0x0][0x358] ;  /* 0x00006b00ff0477ac */ /* 0x000e620008000a00 */
[----:B------:R-:W-:Y:S02]  /*6670*/  IMAD.MOV.U32 R90, RZ, RZ, 0x1 ;  /* 0x00000001ff5a7424 */ /* 0x000fe400078e00ff */
[----:B------:R-:W-:Y:S11]  /*6680*/  ISETP.NE.AND.EX P3, PT, R85, RZ, PT, P3 ;  /* 0x000000ff5500720c */ /* 0x000ff60003f65330 */
[----:B------:R-:W-:Y:S02]  /*6690*/  @!UPT UIADD3 URZ, UPT, UPT, URZ, URZ, URZ ;  /* 0x000000fffffff290 */ /* 0x000fe4000fffe0ff */
[----:B------:R-:W3:Y:S01]  /*66a0*/  @P3 LDC.64 R2, c[0x0][0x888] ;  /* 0x00022200ff023b82 */ /* 0x000ee20000000a00 */
[----:B--2---:R-:W-:Y:S04]  /*66b0*/  @P3 IMAD R0, R86, UR36, RZ ;  /* 0x0000002456003c24 */ /* 0x004fe8000f8e02ff */
[----:B---3--:R-:W-:Y:S04]  /*66c0*/  @P3 IMAD.WIDE R2, R0, 0x4, R2 ;  /* 0x0000000400023825 */ /* 0x008fe800078e0202 */
[----:B------:R-:W-:Y:S01]  /*66d0*/  HFMA2 R0, -RZ, RZ, 0, 5.9604644775390625e-08 ;  /* 0x00000001ff007431 */ /* 0x000fe200000001ff */
[----:B-1---5:R1:W5:Y:S04]  /*66e0*/  @P3 LDG.E R41, desc[UR4][R2.64] ;  /* 0x0000000402293981 */ /* 0x022368000c1e1900 */
[----:B------:R-:W-:Y:S01]  /*66f0*/  @!P3 PRMT R90, R0, 0x7610, R90 ;  /* 0x00007610005ab816 */ /* 0x000fe2000000005a */
[----:B-1----:R-:W3:Y:S06]  /*6700*/  @!P3 LDC R41, c[0x0][0x880] ;  /* 0x00022000ff29bb82 */ /* 0x002eec0000000800 */
.L_x_110:
[----:B------:R-:W-:Y:S05]  /*6710*/  @!P5 BRA `(.L_x_111) ;  /* 0x000000000024d947 */ /* 0x000fea0003800000 */
[----:B------:R-:W-:Y:S01]  /*6720*/  ISETP.NE.U32.AND P3, PT, R80, RZ, PT ;  /* 0x000000ff5000720c */ /* 0x000fe20003f65070 */
[----:B------:R-:W1:Y:S03]  /*6730*/  LDCU.64 UR4, c[0x0][0x358] ;  /* 0x00006b00ff0477ac */ /* 0x000e660008000a00 */
[----:B------:R-:W-:Y:S11]  /*6740*/  ISETP.NE.AND.EX P3, PT, R81, RZ, PT, P3 ;  /* 0x000000ff5100720c */ /* 0x000ff60003f65330 */
[----:B------:R-:W-:Y:S02]  /*6750*/  @!UPT UIADD3 URZ, UPT, UPT, URZ, URZ, URZ ;  /* 0x000000fffffff290 */ /* 0x000fe4000fffe0ff */
[----:B------:R-:W4:Y:S01]  /*6760*/  @P3 LDC.64 R2, c[0x0][0x8a8] ;  /* 0x00022a00ff023b82 */ /* 0x000f220000000a00 */
[----:B--2---:R-:W-:Y:S04]  /*6770*/  @P3 IMAD R0, R82, UR36, RZ ;  /* 0x0000002452003c24 */ /* 0x004fe8000f8e02ff */
[----:B----4-:R-:W-:Y:S05]  /*6780*/  @P3 IMAD.WIDE R2, R0, 0x4, R2 ;  /* 0x0000000400023825 */ /* 0x010fea00078e0202 */
[----:B-1---5:R1:W5:Y:S02]  /*6790*/  @P3 LDG.E R38, desc[UR4][R2.64] ;  /* 0x0000000402263981 */ /* 0x022364000c1e1900 */
[----:B-1----:R-:W4:Y:S02]  /*67a0*/  @!P3 LDC R38, c[0x0][0x8a0] ;  /* 0x00022800ff26bb82 */ /* 0x002f240000000800 */
.L_x_111:
[----:B---3-5:R-:W-:Y:S01]  /*67b0*/  FSETP.NEU.AND P3, PT, R41, RZ, PT ;  /* 0x000000ff2900720b */ /* 0x028fe20003f6d000 */
[----:B------:R-:W-:Y:S01]  /*67c0*/  BSSY B1, `(.L_x_112) ;  /* 0x0000040000017945 */ /* 0x000fe20003800000 */
[----:B------:R-:W-:Y:S01]  /*67d0*/  SEL R3, RZ, 0xffffffff, P2 ;  /* 0xffffffffff037807 */ /* 0x000fe20001000000 */
[----:B------:R-:W-:Y:S01]  /*67e0*/  IMAD.MOV.U32 R71, RZ, RZ, 0x1 ;  /* 0x00000001ff477424 */ /* 0x000fe200078e00ff */
[----:B--2---:R-:W-:Y:S01]  /*67f0*/  @!P1 SEL R0, RZ, 0xffffffff, P3 ;  /* 0xffffffffff009807 */ /* 0x004fe20001800000 */
[----:B------:R-:W-:Y:S01]  /*6800*/  IMAD R39, R36, 0x80, R37 ;  /* 0x0000008024277824 */ /* 0x000fe200078e0225 */
[----:B------:R-:W-:Y:S02]  /*6810*/  LOP3.LUT P2, RZ, R90, 0xff, RZ, 0xc0, !PT ;  /* 0x000000ff5aff7812 */ /* 0x000fe4000784c0ff */
[----:B------:R-:W-:Y:S02]  /*6820*/  CS2R R78, SRZ ;  /* 0x00000000004e7805 */ /* 0x000fe4000001ff00 */
[----:B------:R-:W-:Y:S02]  /*6830*/  LEA R5, R95, UR43, 0x3 ;  /* 0x0000002b5f057c11 */ /* 0x000fe4000f8e18ff */
[----:B------:R-:W-:Y:S02]  /*6840*/  CS2R R76, SRZ ;  /* 0x00000000004c7805 */ /* 0x000fe4000001ff00 */
[----:B------:R-:W-:Y:S02]  /*6850*/  @P0 SEL R0, R3, R0, !P2 ;  /* 0x0000000003000207 */ /* 0x000fe40005000000 */
[----:B------:R-:W-:Y:S02]  /*6860*/  CS2R R74, SRZ ;  /* 0x00000000004a7805 */ /* 0x000fe4000001ff00 */
[----:B------:R-:W-:Y:S02]  /*6870*/  LEA R92, R36, UR43, 0x3 ;  /* 0x0000002b245c7c11 */ /* 0x000fe4000f8e18ff */
[----:B------:R-:W-:Y:S02]  /*6880*/  CS2R R72, SRZ ;  /* 0x0000000000487805 */ /* 0x000fe4000001ff00 */
[----:B------:R-:W-:Y:S02]  /*6890*/  @!P1 LOP3.LUT R0, R0, 0x1, RZ, 0xc0, !PT ;  /* 0x0000000100009812 */ /* 0x000fe400078ec0ff */
[----:B------:R-:W-:Y:S02]  /*68a0*/  SHF.L.U32 R7, R97, 0x1f, RZ ;  /* 0x0000001f61077819 */ /* 0x000fe400000006ff */
[----:B------:R-:W-:Y:S02]  /*68b0*/  ISETP.NE.U32.OR P6, PT, R0, 0x1, P1 ;  /* 0x000000010000780c */ /* 0x000fe40000fc5470 */
[----:B------:R-:W-:Y:S02]  /*68c0*/  SEL R0, RZ, 0xffffffff, P3 ;  /* 0xffffffffff007807 */ /* 0x000fe40001800000 */
[----:B------:R-:W-:Y:S02]  /*68d0*/  P2R R103, PR, RZ, 0x40 ;  /* 0x00000040ff677803 */ /* 0x000fe40000000000 */
[----:B------:R-:W-:Y:S04]  /*68e0*/  @P4 SEL R0, R3, R0, !P2 ;  /* 0x0000000003004207 */ /* 0x000fe80005000000 */
[----:B------:R-:W-:Y:S03]  /*68f0*/  LOP3.LUT R0, R0, 0x1, RZ, 0xc0, !PT ;  /* 0x0000000100007812 */ /* 0x000fe600078ec0ff */
[----:B------:R-:W-:Y:S02]  /*6900*/  @P6 SHF.L.U32 R2, R94, 0x1f, RZ ;  /* 0x0000001f5e026819 */ /* 0x000fe400000006ff */
[----:B------:R-:W-:Y:S02]  /*6910*/  ISETP.NE.U32.AND P5, PT, R0, 0x1, PT ;  /* 0x000000010000780c */ /* 0x000fe40003fa5070 */
[----:B------:R-:W1:Y:S02]  /*6920*/  @P6 SYNCS.PHASECHK.TRANS64.TRYWAIT P1, [R5+URZ+0x80], R2 ;  /* 0x00008002050065a7 */ /* 0x000e6400080211ff */
[----:B------:R-:W-:Y:S01]  /*6930*/  P2R R101, PR, RZ, 0x20 ;  /* 0x00000020ff657803 */ /* 0x000fe20000000000 */
[----:B------:R2:W3:Y:S01]  /*6940*/  SYNCS.PHASECHK.TRANS64.TRYWAIT P0, [R92+URZ+0xf0], R7 ;  /* 0x0000f0075c0075a7 */ /* 0x0004e200080011ff */
[----:B-1----:R-:W-:Y:S01]  /*6950*/  @P6 SEL R71, RZ, 0x1, !P1 ;  /* 0x00000001ff476807 */ /* 0x002fe20004800000 */
[----:B--2---:R-:W-:Y:S06]  /*6960*/  @!P6 BRA `(.L_x_113) ;  /* 0x000000000094e947 */ /* 0x004fec0003800000 */
[----:B------:R-:W-:Y:S01]  /*6970*/  @P5 IMAD R4, R95, 0x1000, R88 ;  /* 0x000010005f045824 */ /* 0x000fe200078e0258 */
[----:B------:R-:W-:Y:S01]  /*6980*/  LOP3.LUT P6, RZ, R89, 0x80, RZ, 0xc0, !PT ;  /* 0x0000008059ff7812 */ /* 0x000fe200078cc0ff */
[----:B------:R-:W1:Y:S01]  /*6990*/  S2R R0, SR_CgaCtaId ;  /* 0x0000000000007919 */ /* 0x000e620000008800 */
[----:B------:R-:W-:Y:S01]  /*69a0*/  ISETP.NE.AND P2, PT, R71, RZ, PT ;  /* 0x000000ff4700720c */ /* 0x000fe20003f45270 */
[----:B------:R-:W-:Y:S01]  /*69b0*/  @P5 VIADD R3, R4, UR43 ;  /* 0x0000002b04035c36 */ /* 0x000fe20008000000 */
[----:B------:R-:W-:Y:S01]  /*69c0*/  PLOP3.LUT P1, PT, PT, PT, PT, 0x8, 0x80 ;  /* 0x000000000080781c */ /* 0x000fe20003f2e170 */
[----:B------:R-:W-:Y:S01]  /*69d0*/  BSSY B0, `(.L_x_114) ;  /* 0x000000d000007945 */ /* 0x000fe20003800000 */
[----:B------:R-:W-:Y:S01]  /*69e0*/  @P5 PLOP3.LUT P1, PT, P6, PT, PT, 0x80, 0x8 ;  /* 0x000000000008581c */ /* 0x000fe2000372f070 */
[C---:B------:R-:W-:Y:S01]  /*69f0*/  @P5 VIADD R2, R3.reuse, 0x200 ;  /* 0x0000020003025836 */ /* 0x040fe20000000000 */
[----:B------:R-:W-:Y:S01]  /*6a00*/  CS2R R74, SRZ ;  /* 0x00000000004a7805 */ /* 0x000fe2000001ff00 */
[----:B------:R-:W-:Y:S01]  /*6a10*/  @P5 VIADD R3, R3, 0x210 ;  /* 0x0000021003035836 */ /* 0x000fe20000000000 */
[----:B------:R-:W-:Y:S02]  /*6a20*/  CS2R R72, SRZ ;  /* 0x0000000000487805 */ /* 0x000fe4000001ff00 */
[----:B------:R-:W-:Y:S02]  /*6a30*/  CS2R R78, SRZ ;  /* 0x00000000004e7805 */ /* 0x000fe4000001ff00 */
[----:B------:R-:W-:Y:S05]  /*6a40*/  CS2R R76, SRZ ;  /* 0x00000000004c7805 */ /* 0x000fea000001ff00 */
[----:B------:R-:W-:Y:S01]  /*6a50*/  @P1 VIADD R3, R2, 0xfffffff0 ;  /* 0xfffffff002031836 */ /* 0x000fe20000000000 */
[----:B------:R-:W-:Y:S06]  /*6a60*/  @P2 BRA `(.L_x_115) ;  /* 0x00000000000c2947 */ /* 0x000fec0003800000 */
[----:B------:R-:W-:Y:S04]  /*6a70*/  SHF.L.U32 R2, R94, 0x1f, RZ ;  /* 0x0000001f5e027819 */ /* 0x000fe800000006ff */
[----:B------:R-:W2:Y:S02]  /*6a80*/  SYNCS.PHASECHK.TRANS64.TRYWAIT P1, [R5+URZ+0x80], R2 ;  /* 0x00008002050075a7 */ /* 0x000ea400080211ff */
[----:B--2---:R-:W-:Y:S05]  /*6a90*/  @!P1 BRA `(.L_x_116) ;  /* 0x0000004000ec9947 */ /* 0x004fea0003800000 */
.L_x_115:
[----:B------:R-:W-:Y:S05]  /*6aa0*/  BSYNC B0 ;  /* 0x0000000000007941 */ /* 0x000fea0003800000 */
.L_x_114:
[----:B------:R-:W-:Y:S01]  /*6ab0*/  ISETP.NE.AND P1, PT, R101, RZ, PT ;  /* 0x000000ff6500720c */ /* 0x000fe20003f25270 */
[----:B--2---:R-:W-:Y:S02]  /*6ac0*/  VIADD R5, R5, 0xa0 ;  /* 0x000000a005057836 */ /* 0x004fe40000000000 */
[----:B------:R-:W-:Y:S03]  /*6ad0*/  VIADD R95, R95, 0x1 ;  /* 0x000000015f5f7836 */ /* 0x000fe60000000000 */
[----:B-1----:R-:W-:Y:S07]  /*6ae0*/  PRMT R0, R0, 0x654, R5 ;  /* 0x0000065400007816 */ /* 0x002fee0000000005 */
[----:B------:R1:W2:Y:S04]  /*6af0*/  @P1 LDS.128 R72, [R4+UR43+0x200] ;  /* 0x0002002b04481984 */ /* 0x0002a80008000c00 */
[----:B------:R1:W1:Y:S01]  /*6b00*/  @P1 LDS.128 R76, [R3] ;  /* 0x00000000034c1984 */ /* 0x0002620000000c00 */
[C---:B------:R-:W-:Y:S01]  /*6b10*/  ISETP.NE.AND P1, PT, R95.reuse, 0x4, PT ;  /* 0x000000045f00780c */ /* 0x040fe20003f25270 */
[----:B------:R-:W-:Y:S01]  /*6b20*/  @!PT LDS RZ, [RZ] ;  /* 0x00000000fffff984 */ /* 0x000fe20000000800 */
[----:B------:R-:W-:Y:S01]  /*6b30*/  @!PT LDS RZ, [RZ] ;  /* 0x00000000fffff984 */ /* 0x000fe20000000800 */
[----:B------:R-:W-:Y:S01]  /*6b40*/  @!PT LDS RZ, [RZ] ;  /* 0x00000000fffff984 */ /* 0x000fe20000000800 */
[----:B------:R-:W-:Y:S01]  /*6b50*/  @!PT LDS RZ, [RZ] ;  /* 0x00000000fffff984 */ /* 0x000fe20000000800 */
[----:B------:R5:W-:Y:S06]  /*6b60*/  MEMBAR.ALL.CTA ;  /* 0x0000000000007992 */ /* 0x000bec0000008000 */
[----:B-----5:R-:W5:Y:S01]  /*6b70*/  FENCE.VIEW.ASYNC.S ;  /* 0x00000000000073c6 */ /* 0x020f620000000000 */
[----:B------:R-:W-:Y:S02]  /*6b80*/  SEL R5, RZ, 0x1, P1 ;  /* 0x00000001ff057807 */ /* 0x000fe40000800000 */
[----:B------:R-:W-:Y:S02]  /*6b90*/  SEL R95, R95, RZ, P1 ;  /* 0x000000ff5f5f7207 */ /* 0x000fe40000800000 */
[----:B------:R-:W-:Y:S01]  /*6ba0*/  LOP3.LUT R94, R94, R5, RZ, 0x3c, !PT ;  /* 0x000000055e5e7212 */ /* 0x000fe200078e3cff */
[----:B-----5:R1:W-:Y:S06]  /*6bb0*/  SYNCS.ARRIVE.TRANS64.RED.A1T0 RZ, [R0+URZ], RZ ;  /* 0x000000ff00ff79a7 */ /* 0x0203ec00081004ff */
.L_x_113:
[----:B------:R-:W-:Y:S05]  /*6bc0*/  BSYNC B1 ;  /* 0x0000000000017941 */ /* 0x000fea0003800000 */
.L_x_112:
[----:B-1----:R-:W-:Y:S04]  /*6bd0*/  SHF.R.U32.HI R0, RZ, 0x15, R39 ;  /* 0x00000015ff007819 */ /* 0x002fe80000011627 */
[----:B------:R-:W-:Y:S01]  /*6be0*/  LOP3.LUT P1, RZ, R0, 0x3, R91, 0x48, !PT ;  /* 0x0000000300ff7812 */ /* 0x000fe2000782485b */
[----:B------:R-:W-:Y:S01]  /*6bf0*/  @!UPT UIADD3 URZ, UPT, UPT, URZ, URZ, URZ ;  /* 0x000000fffffff290 */ /* 0x000fe2000fffe0ff */
[----:B---3--:R-:W-:Y:S11]  /*6c00*/  @P0 BRA `(.L_x_117) ;  /* 0x0000000000080947 */ /* 0x008ff60003800000 */
[----:B------:R-:W1:Y:S02]  /*6c10*/  SYNCS.PHASECHK.TRANS64.TRYWAIT P0, [R92+URZ+0xf0], R7 ;  /* 0x0000f0075c0075a7 */ /* 0x000e6400080011ff */
[----:B-1----:R-:W-:Y:S05]  /*6c20*/  @!P0 BRA `(.L_x_118) ;  /* 0x00000040009c8947 */ /* 0x002fea0003800000 */
.L_x_117:
[----:B------:R-:W-:Y:S05]  /*6c30*/  @!P1 BRA `(.L_x_119) ;  /* 0x0000000000409947 */ /* 0x000fea0003800000 */
[----:B------:R-:W3:Y:S01]  /*6c40*/  LDCU.64 UR8, c[0x4][0x78] ;  /* 0x01000f00ff0877ac */ /* 0x000ee20008000a00 */
[----:B------:R-:W-:Y:S01]  /*6c50*/  MOV R3, 0x0 ;  /* 0x0000000000037802 */ /* 0x000fe20000000f00 */
[----:B------:R-:W-:Y:S02]  /*6c60*/  HFMA2 R12, -RZ, RZ, 0, 5.9604644775390625e-08 ;  /* 0x00000001ff0c7431 */ /* 0x000fe400000001ff */
[----:B------:R-:W-:Y:S02]  /*6c70*/  IMAD.MOV.U32 R8, RZ, RZ, 0x192 ;  /* 0x00000192ff087424 */ /* 0x000fe400078e00ff */
[----:B------:R-:W-:Y:S01]  /*6c80*/  IMAD.MOV.U32 R13, RZ, RZ, RZ ;  /* 0x000000ffff0d7224 */ /* 0x000fe200078e00ff */
[----:B------:R-:W1:Y:S01]  /*6c90*/  LDCU.64 UR6, c[0x4][0x80] ;  /* 0x01001000ff0677ac */ /* 0x000e620008000a00 */
[----:B------:R-:W2:Y:S01]  /*6ca0*/  LDC.64 R2, c[0x4][R3] ;  /* 0x0100000003027b82 */ /* 0x000ea20000000a00 */
[----:B------:R-:W5:Y:S01]  /*6cb0*/  LDCU.64 UR4, c[0x4][0x18] ;  /* 0x01000300ff0477ac */ /* 0x000f620008000a00 */
[----:B---3--:R-:W-:Y:S01]  /*6cc0*/  MOV R5, UR9 ;  /* 0x0000000900057c02 */ /* 0x008fe20008000f00 */
[----:B------:R-:W-:Y:S01]  /*6cd0*/  IMAD.U32 R4, RZ, RZ, UR8 ;  /* 0x00000008ff047e24 */ /* 0x000fe2000f8e00ff */
[----:B-1----:R-:W-:Y:S01]  /*6ce0*/  MOV R7, UR7 ;  /* 0x0000000700077c02 */ /* 0x002fe20008000f00 */
[----:B------:R-:W-:Y:S01]  /*6cf0*/  IMAD.U32 R6, RZ, RZ, UR6 ;  /* 0x00000006ff067e24 */ /* 0x000fe2000f8e00ff */
[----:B-----5:R-:W-:Y:S01]  /*6d00*/  MOV R11, UR5 ;  /* 0x00000005000b7c02 */ /* 0x020fe20008000f00 */
[----:B------:R-:W-:Y:S02]  /*6d10*/  IMAD.U32 R10, RZ, RZ, UR4 ;  /* 0x00000004ff0a7e24 */ /* 0x000fe4000f8e00ff */
[----:B------:R-:W-:Y:S07]  /*6d20*/  LEPC R20, `(.L_x_119) ;  /* 0x000000001014794e */ /* 0x000fee0000000000 */
[----:B--2-4-:R-:W-:Y:S05]  /*6d30*/  CALL.ABS.NOINC R2 ;  /* 0x0000000002007343 */ /* 0x014fea0003c00000 */
.L_x_119:
[-C--:B--2---:R-:W-:Y:S01]  /*6d40*/  F2FP.F16.E4M3.UNPACK_B R42, R72.reuse ;  /* 0x00000048ff2a723e */ /* 0x084fe200020006ff */
[----:B------:R-:W-:Y:S05]  /*6d50*/  WARPSYNC.ALL ;  /* 0x0000000000007948 */ /* 0x000fea0003800000 */
[----:B------:R-:W-:Y:S01]  /*6d60*/  R2UR UR4, R39 ;  /* 0x00000000270472ca */ /* 0x000fe200000e0000 */
[--C-:B------:R-:W-:Y:S01]  /*6d70*/  HADD2.F32 R40, -RZ, R42.reuse.H0_H0 ;  /* 0x2000002aff287230 */ /* 0x100fe20000004100 */
[----:B------:R-:W-:Y:S01]  /*6d80*/  F2FP.F16.E4M3.UNPACK_B R43, R72.H1 ;  /* 0x00000048ff2b723e */ /* 0x000fe200030006ff */
[----:B------:R-:W-:Y:S01]  /*6d90*/  HADD2.F32 R42, -RZ, R42.H1_H1 ;  /* 0x3000002aff2a7230 */ /* 0x000fe20000004100 */
[-C--:B------:R-:W-:Y:S01]  /*6da0*/  F2FP.F16.E4M3.UNPACK_B R45, R73.reuse ;  /* 0x00000049ff2d723e */ /* 0x080fe200020006ff */
[----:B------:R-:W-:Y:S01]  /*6db0*/  BSSY.RECONVERGENT B0, `(.L_x_120) ;  /* 0x000009e000007945 */ /* 0x000fe20003800200 */
[----:B------:R-:W-:Y:S01]  /*6dc0*/  F2FP.F16.E4M3.UNPACK_B R47, R73.H1 ;  /* 0x00000049ff2f723e */ /* 0x000fe200030006ff */
[--C-:B------:R-:W-:Y:S01]  /*6dd0*/  HADD2.F32 R44, -RZ, R43.reuse.H0_H0 ;  /* 0x2000002bff2c7230 */ /* 0x100fe20000004100 */
[-C--:B------:R-:W-:Y:S01]  /*6de0*/  F2FP.F16.E4M3.UNPACK_B R49, R74.reuse ;  /* 0x0000004aff31723e */ /* 0x080fe200020006ff */
[----:B------:R-:W-:Y:S01]  /*6df0*/  HADD2.F32 R46, -RZ, R43.H1_H1 ;  /* 0x3000002bff2e7230 */ /* 0x000fe20000004100 */
[----:B------:R-:W-:Y:S01]  /*6e00*/  F2FP.F16.E4M3.UNPACK_B R51, R74.H1 ;  /* 0x0000004aff33723e */ /* 0x000fe200030006ff */
[--C-:B------:R-:W-:Y:S01]  /*6e10*/  HADD2.F32 R43, -RZ, R45.reuse.H0_H0 ;  /* 0x2000002dff2b7230 */ /* 0x100fe20000004100 */
[-C--:B------:R-:W-:Y:S01]  /*6e20*/  F2FP.F16.E4M3.UNPACK_B R53, R75.reuse ;  /* 0x0000004bff35723e */ /* 0x080fe200020006ff */
[----:B-1----:R-:W4:Y:S01]  /*6e30*/  LDTM.x32 R4, tmem[UR4] ;  /* 0x00000004000479ee */ /* 0x002f2200082c0000 */
[----:B------:R-:W-:Y:S01]  /*6e40*/  F2FP.F16.E4M3.UNPACK_B R55, R75.H1 ;  /* 0x0000004bff37723e */ /* 0x000fe200030006ff */
[----:B------:R-:W-:Y:S01]  /*6e50*/  HADD2.F32 R48, -RZ, R45.H1_H1 ;  /* 0x3000002dff307230 */ /* 0x000fe20000004100 */
[-C--:B------:R-:W-:Y:S01]  /*6e60*/  F2FP.F16.E4M3.UNPACK_B R57, R76.reuse ;  /* 0x0000004cff39723e */ /* 0x080fe200020006ff */
[----:B------:R-:W-:Y:S01]  /*6e70*/  HADD2.F32 R52, -RZ, R49.H1_H1 ;  /* 0x30000031ff347230 */ /* 0x000fe20000004100 */
[----:B------:R-:W-:Y:S01]  /*6e80*/  IADD3 R113, PT, PT, R88, UR43, RZ ;  /* 0x0000002b58717c10 */ /* 0x000fe2000fffe0ff */
[----:B------:R-:W-:Y:S01]  /*6e90*/  HADD2.F32 R56, -RZ, R53.H1_H1 ;  /* 0x30000035ff387230 */ /* 0x000fe20000004100 */
[----:B------:R-:W-:Y:S01]  /*6ea0*/  MOV R102, 0x10 ;  /* 0x0000001000667802 */ /* 0x000fe20000000f00 */
[----:B------:R-:W-:Y:S01]  /*6eb0*/  HADD2.F32 R60, -RZ, R57.H1_H1 ;  /* 0x30000039ff3c7230 */ /* 0x000fe20000004100 */
[----:B------:R-:W-:Y:S01]  /*6ec0*/  LOP3.LUT P5, RZ, R89, 0x80, RZ, 0xc0, !PT ;  /* 0x0000008059ff7812 */ /* 0x000fe200078ac0ff */
[--C-:B------:R-:W-:Y:S01]  /*6ed0*/  HADD2.F32 R45, -RZ, R47.reuse.H0_H0 ;  /* 0x2000002fff2d7230 */ /* 0x100fe20000004100 */
[----:B------:R-:W-:Y:S01]  /*6ee0*/  F2FP.F16.E4M3.UNPACK_B R59, R76.H1 ;  /* 0x0000004cff3b723e */ /* 0x000fe200030006ff */
[----:B------:R-:W-:Y:S01]  /*6ef0*/  HADD2.F32 R50, -RZ, R47.H1_H1 ;  /* 0x3000002fff327230 */ /* 0x000fe20000004100 */
[----:B------:R-:W-:Y:S01]  /*6f00*/  SEL R102, R102, 0xfffffff0, !P5 ;  /* 0xfffffff066667807 */ /* 0x000fe20006800000 */
[----:B------:R-:W-:Y:S01]  /*6f10*/  HADD2.F32 R47, -RZ, R49.H0_H0 ;  /* 0x20000031ff2f7230 */ /* 0x000fe20000004100 */
[-C--:B------:R-:W-:Y:S01]  /*6f20*/  F2FP.F16.E4M3.UNPACK_B R61, R77.reuse ;  /* 0x0000004dff3d723e */ /* 0x080fe200020006ff */
[--C-:B------:R-:W-:Y:S01]  /*6f30*/  HADD2.F32 R49, -RZ, R51.reuse.H0_H0 ;  /* 0x20000033ff317230 */ /* 0x100fe20000004100 */
[----:B------:R-:W-:Y:S01]  /*6f40*/  IADD3 R100, PT, PT, R113, R102, RZ ;  /* 0x0000006671647210 */ /* 0x000fe20007ffe0ff */
[----:B------:R-:W-:Y:S01]  /*6f50*/  HADD2.F32 R54, -RZ, R51.H1_H1 ;  /* 0x30000033ff367230 */ /* 0x000fe20000004100 */
[----:B------:R-:W-:Y:S01]  /*6f60*/  F2FP.F16.E4M3.UNPACK_B R63, R77.H1 ;  /* 0x0000004dff3f723e */ /* 0x000fe200030006ff */
[----:B------:R-:W-:Y:S01]  /*6f70*/  HADD2.F32 R51, -RZ, R53.H0_H0 ;  /* 0x20000035ff337230 */ /* 0x000fe20000004100 */
[-C--:B------:R-:W-:Y:S01]  /*6f80*/  F2FP.F16.E4M3.UNPACK_B R65, R78.reuse ;  /* 0x0000004eff41723e */ /* 0x080fe200020006ff */
[----:B------:R-:W-:Y:S01]  /*6f90*/  HADD2.F32 R64, -RZ, R61.H1_H1 ;  /* 0x3000003dff407230 */ /* 0x000fe20000004100 */
[----:B------:R-:W-:Y:S01]  /*6fa0*/  F2FP.F16.E4M3.UNPACK_B R67, R78.H1 ;  /* 0x0000004eff43723e */ /* 0x000fe200030006ff */
[C---:B----4-:R-:W-:Y:S01]  /*6fb0*/  FMUL R0, R38.reuse, R4 ;  /* 0x0000000426007220 */ /* 0x050fe20000400000 */
[C---:B------:R-:W-:Y:S01]  /*6fc0*/  FMUL R2, R38.reuse, R5 ;  /* 0x0000000526027220 */ /* 0x040fe20000400000 */
[C---:B------:R-:W-:Y:S01]  /*6fd0*/  FMUL R4, R38.reuse, R8 ;  /* 0x0000000826047220 */ /* 0x040fe20000400000 */
[C---:B------:R-:W-:Y:S01]  /*6fe0*/  FMUL R5, R38.reuse, R9 ;  /* 0x0000000926057220 */ /* 0x040fe20000400000 */
[C---:B------:R-:W-:Y:S01]  /*6ff0*/  FFMA R0, R41.reuse, R40, R0 ;  /* 0x0000002829007223 */ /* 0x040fe20000000000 */
[C---:B------:R-:W-:Y:S01]  /*7000*/  FFMA R2, R41.reuse, R42, R2 ;  /* 0x0000002a29027223 */ /* 0x040fe20000000002 */
[C---:B------:R-:W-:Y:S01]  /*7010*/  FMUL R8, R38.reuse, R12 ;  /* 0x0000000c26087220 */ /* 0x040fe20000400000 */
[C---:B------:R-:W-:Y:S01]  /*7020*/  FMUL R9, R38.reuse, R13 ;  /* 0x0000000d26097220 */ /* 0x040fe20000400000 */
[C---:B------:R-:W-:Y:S01]  /*7030*/  FMUL R12, R38.reuse, R16 ;  /* 0x00000010260c7220 */ /* 0x040fe20000400000 */
[C---:B------:R-:W-:Y:S01]  /*7040*/  FMUL R13, R38.reuse, R17 ;  /* 0x00000011260d7220 */ /* 0x040fe20000400000 */
[C---:B------:R-:W-:Y:S01]  /*7050*/  FMUL R16, R38.reuse, R20 ;  /* 0x0000001426107220 */ /* 0x040fe20000400000 */
[C---:B------:R-:W-:Y:S01]  /*7060*/  FMUL R17, R38.reuse, R21 ;  /* 0x0000001526117220 */ /* 0x040fe20000400000 */
[C---:B------:R-:W-:Y:S01]  /*7070*/  FMUL R20, R38.reuse, R24 ;  /* 0x0000001826147220 */ /* 0x040fe20000400000 */
[C---:B------:R-:W-:Y:S01]  /*7080*/  FMUL R21, R38.reuse, R25 ;  /* 0x0000001926157220 */ /* 0x040fe20000400000 */
[----:B------:R-:W-:Y:S02]  /*7090*/  HADD2.F32 R68, -RZ, R65.H1_H1 ;  /* 0x30000041ff447230 */ /* 0x000fe40000004100 */
[C---:B------:R-:W-:Y:S01]  /*70a0*/  FMUL R24, R38.reuse, R28 ;  /* 0x0000001c26187220 */ /* 0x040fe20000400000 */
[C---:B------:R-:W-:Y:S01]  /*70b0*/  FMUL R25, R38.reuse, R29 ;  /* 0x0000001d26197220 */ /* 0x040fe20000400000 */
[C---:B------:R-:W-:Y:S01]  /*70c0*/  FMUL R28, R38.reuse, R32 ;  /* 0x00000020261c7220 */ /* 0x040fe20000400000 */
[C---:B------:R-:W-:Y:S01]  /*70d0*/  FMUL R29, R38.reuse, R33 ;  /* 0x00000021261d7220 */ /* 0x040fe20000400000 */
[C---:B------:R-:W-:Y:S01]  /*70e0*/  FMUL R3, R38.reuse, R6 ;  /* 0x0000000626037220 */ /* 0x040fe20000400000 */
[C---:B------:R-:W-:Y:S01]  /*70f0*/  FMUL R7, R38.reuse, R7 ;  /* 0x0000000726077220 */ /* 0x040fe20000400000 */
[C---:B------:R-:W-:Y:S01]  /*7100*/  FMUL R6, R38.reuse, R10 ;  /* 0x0000000a26067220 */ /* 0x040fe20000400000 */
[-C--:B------:R-:W-:Y:S01]  /*7110*/  F2FP.F16.E4M3.UNPACK_B R40, R79.reuse ;  /* 0x0000004fff28723e */ /* 0x080fe200020006ff */
[C---:B------:R-:W-:Y:S01]  /*7120*/  FFMA R3, R41.reuse, R44, R3 ;  /* 0x0000002c29037223 */ /* 0x040fe20000000003 */
[C---:B------:R-:W-:Y:S01]  /*7130*/  FFMA R7, R41.reuse, R46, R7 ;  /* 0x0000002e29077223 */ /* 0x040fe20000000007 */
[----:B------:R-:W-:Y:S01]  /*7140*/  F2FP.F16.E4M3.UNPACK_B R42, R79.H1 ;  /* 0x0000004fff2a723e */ /* 0x000fe200030006ff */
[C---:B------:R-:W-:Y:S01]  /*7150*/  FFMA R4, R41.reuse, R43, R4 ;  /* 0x0000002b29047223 */ /* 0x040fe20000000004 */
[----:B------:R-:W-:Y:S01]  /*7160*/  FFMA R5, R41, R48, R5 ;  /* 0x0000003029057223 */ /* 0x000fe20000000005 */
[----:B------:R-:W-:Y:S01]  /*7170*/  ISETP.NE.AND P0, PT, R99, RZ, PT ;  /* 0x000000ff6300720c */ /* 0x000fe20003f05270 */
[----:B------:R-:W-:Y:S01]  /*7180*/  FFMA R6, R41, R45, R6 ;  /* 0x0000002d29067223 */ /* 0x000fe20000000006 */
[----:B------:R-:W-:Y:S01]  /*7190*/  F2FP.SATFINITE.E4M3.F32.PACK_AB_MERGE_C R105, R7, R3, RZ ;  /* 0x000000030769723e */ /* 0x000fe200048070ff */
[C---:B------:R-:W-:Y:S01]  /*71a0*/  FMUL R11, R38.reuse, R11 ;  /* 0x0000000b260b7220 */ /* 0x040fe20000400000 */
[C---:B------:R-:W-:Y:S01]  /*71b0*/  FMUL R10, R38.reuse, R14 ;  /* 0x0000000e260a7220 */ /* 0x040fe20000400000 */
[----:B------:R-:W-:Y:S01]  /*71c0*/  FMUL R15, R38, R15 ;  /* 0x0000000f260f7220 */ /* 0x000fe20000400000 */
[----:B------:R-:W-:Y:S01]  /*71d0*/  F2FP.SATFINITE.E4M3.F32.PACK_AB_MERGE_C R104, R2, R0, R105 ;  /* 0x000000000268723e */ /* 0x000fe20004807069 */
[C---:B------:R-:W-:Y:S01]  /*71e0*/  FFMA R11, R41.reuse, R50, R11 ;  /* 0x00000032290b7223 */ /* 0x040fe2000000000b */
[----:B------:R-:W-:Y:S01]  /*71f0*/  FFMA R8, R41, R47, R8 ;  /* 0x0000002f29087223 */ /* 0x000fe20000000008 */
[----:B------:R-:W-:Y:S01]  /*7200*/  ISETP.NE.AND P6, PT, R103, RZ, PT ;  /* 0x000000ff6700720c */ /* 0x000fe20003fc5270 */
[----:B------:R-:W-:Y:S01]  /*7210*/  FFMA R9, R41, R52, R9 ;  /* 0x0000003429097223 */ /* 0x000fe20000000009 */
[--C-:B------:R-:W-:Y:S01]  /*7220*/  HADD2.F32 R53, -RZ, R55.reuse.H0_H0 ;  /* 0x20000037ff357230 */ /* 0x100fe20000004100 */
[----:B------:R-:W-:Y:S01]  /*7230*/  F2FP.SATFINITE.E4M3.F32.PACK_AB_MERGE_C R105, R11, R6, RZ ;  /* 0x000000060b69723e */ /* 0x000fe200048070ff */
[C---:B------:R-:W-:Y:S01]  /*7240*/  FFMA R10, R41.reuse, R49, R10 ;  /* 0x00000031290a7223 */ /* 0x040fe2000000000a */
[C---:B------:R-:W-:Y:S01]  /*7250*/  FFMA R15, R41.reuse, R54, R15 ;  /* 0x00000036290f7223 */ /* 0x040fe2000000000f */
[----:B------:R-:W-:Y:S01]  /*7260*/  FFMA R12, R41, R51, R12 ;  /* 0x00000033290c7223 */ /* 0x000fe2000000000c */
[----:B------:R-:W-:Y:S01]  /*7270*/  F2FP.SATFINITE.E4M3.F32.PACK_AB_MERGE_C R105, R5, R4, R105 ;  /* 0x000000040569723e */ /* 0x000fe20004807069 */
[----:B------:R-:W-:Y:S01]  /*7280*/  FFMA R13, R41, R56, R13 ;  /* 0x00000038290d7223 */ /* 0x000fe2000000000d */
[----:B------:R-:W-:Y:S01]  /*7290*/  HADD2.F32 R58, -RZ, R55.H1_H1 ;  /* 0x30000037ff3a7230 */ /* 0x000fe20000004100 */
[----:B------:R-:W-:Y:S01]  /*72a0*/  F2FP.SATFINITE.E4M3.F32.PACK_AB_MERGE_C R106, R15, R10, RZ ;  /* 0x0000000a0f6a723e */ /* 0x000fe200048070ff */
[----:B------:R-:W-:Y:S02]  /*72b0*/  HADD2.F32 R55, -RZ, R57.H0_H0 ;  /* 0x20000039ff377230 */ /* 0x000fe40000004100 */
[C---:B------:R-:W-:Y:S01]  /*72c0*/  FMUL R14, R38.reuse, R18 ;  /* 0x00000012260e7220 */ /* 0x040fe20000400000 */
[C---:B------:R-:W-:Y:S01]  /*72d0*/  FMUL R19, R38.reuse, R19 ;  /* 0x0000001326137220 */ /* 0x040fe20000400000 */
[--C-:B------:R-:W-:Y:S02]  /*72e0*/  HADD2.F32 R57, -RZ, R59.reuse.H0_H0 ;  /* 0x2000003bff397230 */ /* 0x100fe40000004100 */
[C---:B------:R-:W-:Y:S01]  /*72f0*/  FMUL R18, R38.reuse, R22 ;  /* 0x0000001626127220 */ /* 0x040fe20000400000 */
[C---:B------:R-:W-:Y:S01]  /*7300*/  FFMA R14, R41.reuse, R53, R14 ;  /* 0x00000035290e7223 */ /* 0x040fe2000000000e */
[----:B------:R-:W-:Y:S02]  /*7310*/  HADD2.F32 R62, -RZ, R59.H1_H1 ;  /* 0x3000003bff3e7230 */ /* 0x000fe40000004100 */
[C---:B------:R-:W-:Y:S01]  /*7320*/  FFMA R19, R41.reuse, R58, R19 ;  /* 0x0000003a29137223 */ /* 0x040fe20000000013 */
[----:B------:R-:W-:Y:S02]  /*7330*/  HADD2.F32 R59, -RZ, R61.H0_H0 ;  /* 0x2000003dff3b7230 */ /* 0x000fe40000004100 */
[C---:B------:R-:W-:Y:S01]  /*7340*/  FMUL R23, R38.reuse, R23 ;  /* 0x0000001726177220 */ /* 0x040fe20000400000 */
[C---:B------:R-:W-:Y:S01]  /*7350*/  FFMA R16, R41.reuse, R55, R16 ;  /* 0x0000003729107223 */ /* 0x040fe20000000010 */
[C---:B------:R-:W-:Y:S01]  /*7360*/  FFMA R17, R41.reuse, R60, R17 ;  /* 0x0000003c29117223 */ /* 0x040fe20000000011 */
[--C-:B------:R-:W-:Y:S02]  /*7370*/  HADD2.F32 R61, -RZ, R63.reuse.H0_H0 ;  /* 0x2000003fff3d7230 */ /* 0x100fe40000004100 */
[C---:B------:R-:W-:Y:S01]  /*7380*/  FFMA R18, R41.reuse, R57, R18 ;  /* 0x0000003929127223 */ /* 0x040fe20000000012 */
[----:B------:R-:W-:Y:S02]  /*7390*/  HADD2.F32 R66, -RZ, R63.H1_H1 ;  /* 0x3000003fff427230 */ /* 0x000fe40000004100 */
[C---:B------:R-:W-:Y:S01]  /*73a0*/  FMUL R22, R38.reuse, R26 ;  /* 0x0000001a26167220 */ /* 0x040fe20000400000 */
[----:B------:R-:W-:Y:S02]  /*73b0*/  HADD2.F32 R63, -RZ, R65.H0_H0 ;  /* 0x20000041ff3f7230 */ /* 0x000fe40000004100 */
[C---:B------:R-:W-:Y:S01]  /*73c0*/  FFMA R23, R41.reuse, R62, R23 ;  /* 0x0000003e29177223 */ /* 0x040fe20000000017 */
[C---:B------:R-:W-:Y:S01]  /*73d0*/  FMUL R27, R38.reuse, R27 ;  /* 0x0000001b261b7220 */ /* 0x040fe20000400000 */
[C---:B------:R-:W-:Y:S01]  /*73e0*/  FFMA R20, R41.reuse, R59, R20 ;  /* 0x0000003b29147223 */ /* 0x040fe20000000014 */
[C---:B------:R-:W-:Y:S01]  /*73f0*/  FFMA R21, R41.reuse, R64, R21 ;  /* 0x0000004029157223 */ /* 0x040fe20000000015 */
[--C-:B------:R-:W-:Y:S02]  /*7400*/  HADD2.F32 R65, -RZ, R67.reuse.H0_H0 ;  /* 0x20000043ff417230 */ /* 0x100fe40000004100 */
[C---:B------:R-:W-:Y:S01]  /*7410*/  FFMA R22, R41.reuse, R61, R22 ;  /* 0x0000003d29167223 */ /* 0x040fe20000000016 */
[----:B------:R-:W-:Y:S02]  /*7420*/  HADD2.F32 R70, -RZ, R67.H1_H1 ;  /* 0x30000043ff467230 */ /* 0x000fe40000004100 */
[C---:B------:R-:W-:Y:S01]  /*7430*/  FMUL R26, R38.reuse, R30 ;  /* 0x0000001e261a7220 */ /* 0x040fe20000400000 */
[--C-:B------:R-:W-:Y:S02]  /*7440*/  HADD2.F32 R67, -RZ, R40.reuse.H0_H0 ;  /* 0x20000028ff437230 */ /* 0x100fe40000004100 */
[C---:B------:R-:W-:Y:S01]  /*7450*/  FFMA R27, R41.reuse, R66, R27 ;  /* 0x00000042291b7223 */ /* 0x040fe2000000001b */
[C---:B------:R-:W-:Y:S01]  /*7460*/  FMUL R31, R38.reuse, R31 ;  /* 0x0000001f261f7220 */ /* 0x040fe20000400000 */
[C---:B------:R-:W-:Y:S01]  /*7470*/  FFMA R24, R41.reuse, R63, R24 ;  /* 0x0000003f29187223 */ /* 0x040fe20000000018 */
[----:B------:R-:W-:Y:S02]  /*7480*/  HADD2.F32 R40, -RZ, R40.H1_H1 ;  /* 0x30000028ff287230 */ /* 0x000fe40000004100 */
[C---:B------:R-:W-:Y:S01]  /*7490*/  FFMA R25, R41.reuse, R68, R25 ;  /* 0x0000004429197223 */ /* 0x040fe20000000019 */
[--C-:B------:R-:W-:Y:S02]  /*74a0*/  HADD2.F32 R69, -RZ, R42.reuse.H0_H0 ;  /* 0x2000002aff457230 */ /* 0x100fe40000004100 */
[C---:B------:R-:W-:Y:S01]  /*74b0*/  FFMA R26, R41.reuse, R65, R26 ;  /* 0x00000041291a7223 */ /* 0x040fe2000000001a */
[----:B------:R-:W-:Y:S02]  /*74c0*/  HADD2.F32 R42, -RZ, R42.H1_H1 ;  /* 0x3000002aff2a7230 */ /* 0x000fe40000004100 */
[C---:B------:R-:W-:Y:S01]  /*74d0*/  FMUL R30, R38.reuse, R34 ;  /* 0x00000022261e7220 */ /* 0x040fe20000400000 */
[----:B------:R-:W-:Y:S01]  /*74e0*/  FFMA R31, R41, R70, R31 ;  /* 0x00000046291f7223 */ /* 0x000fe2000000001f */
[----:B------:R-:W-:Y:S01]  /*74f0*/  FMUL R35, R38, R35 ;  /* 0x0000002326237220 */ /* 0x000fe20000400000 */
[----:B------:R-:W-:Y:S01]  /*7500*/  F2FP.SATFINITE.E4M3.F32.PACK_AB_MERGE_C R107, R19, R14, RZ ;  /* 0x0000000e136b723e */ /* 0x000fe200048070ff */
[C---:B------:R-:W-:Y:S01]  /*7510*/  FFMA R28, R41.reuse, R67, R28 ;  /* 0x00000043291c7223 */ /* 0x040fe2000000001c */
[C---:B------:R-:W-:Y:S01]  /*7520*/  FFMA R29, R41.reuse, R40, R29 ;  /* 0x00000028291d7223 */ /* 0x040fe2000000001d */
[C---:B------:R-:W-:Y:S01]  /*7530*/  FFMA R30, R41.reuse, R69, R30 ;  /* 0x00000045291e7223 */ /* 0x040fe2000000001e */
[----:B------:R-:W-:Y:S01]  /*7540*/  FFMA R35, R41, R42, R35 ;  /* 0x0000002a29237223 */ /* 0x000fe20000000023 */
[----:B------:R-:W-:Y:S02]  /*7550*/  F2FP.SATFINITE.E4M3.F32.PACK_AB_MERGE_C R106, R9, R8, R106 ;  /* 0x00000008096a723e */ /* 0x000fe4000480706a */
[----:B------:R-:W-:Y:S02]  /*7560*/  F2FP.SATFINITE.E4M3.F32.PACK_AB_MERGE_C R107, R13, R12, R107 ;  /* 0x0000000c0d6b723e */ /* 0x000fe4000480706b */
[----:B------:R-:W-:Y:S02]  /*7570*/  F2FP.SATFINITE.E4M3.F32.PACK_AB_MERGE_C R108, R23, R18, RZ ;  /* 0x00000012176c723e */ /* 0x000fe400048070ff */
[----:B------:R-:W-:Y:S01]  /*7580*/  F2FP.SATFINITE.E4M3.F32.PACK_AB_MERGE_C R109, R27, R22, RZ ;  /* 0x000000161b6d723e */ /* 0x000fe200048070ff */
[----:B------:R1:W-:Y:S01]  /*7590*/  STS.128 [R88+UR43+0x4200], R104 ;  /* 0x0042006858007988 */ /* 0x0003e20008000c2b */
[----:B------:R-:W-:Y:S02]  /*75a0*/  F2FP.SATFINITE.E4M3.F32.PACK_AB_MERGE_C R112, R31, R26, RZ ;  /* 0x0000001a1f70723e */ /* 0x000fe400048070ff */
[----:B------:R-:W-:Y:S02]  /*75b0*/  F2FP.SATFINITE.E4M3.F32.PACK_AB_MERGE_C R114, R35, R30, RZ ;  /* 0x0000001e2372723e */ /* 0x000fe400048070ff */
[----:B------:R-:W-:Y:S02]  /*75c0*/  F2FP.SATFINITE.E4M3.F32.PACK_AB_MERGE_C R108, R17, R16, R108 ;  /* 0x00000010116c723e */ /* 0x000fe4000480706c */
[----:B------:R-:W-:Y:S02]  /*75d0*/  F2FP.SATFINITE.E4M3.F32.PACK_AB_MERGE_C R109, R21, R20, R109 ;  /* 0x00000014156d723e */ /* 0x000fe4000480706d */
[----:B------:R-:W-:Y:S02]  /*75e0*/  F2FP.SATFINITE.E4M3.F32.PACK_AB_MERGE_C R110, R25, R24, R112 ;  /* 0x00000018196e723e */ /* 0x000fe40004807070 */
[----:B------:R-:W-:Y:S02]  /*75f0*/  F2FP.SATFINITE.E4M3.F32.PACK_AB_MERGE_C R111, R29, R28, R114 ;  /* 0x0000001c1d6f723e */ /* 0x000fe40004807072 */
[----:B------:R-:W-:Y:S02]  /*7600*/  LEA R112, R95, UR43, 0x3 ;  /* 0x0000002b5f707c11 */ /* 0x000fe4000f8e18ff */
[----:B------:R-:W-:Y:S01]  /*7610*/  @P6 SHF.L.U32 R113, R94, 0x1f, RZ ;  /* 0x0000001f5e716819 */ /* 0x000fe200000006ff */
[----:B------:R1:W-:Y:S01]  /*7620*/  STS.128 [R100+0x4200], R108 ;  /* 0x0042006c64007388 */ /* 0x0003e20000000c00 */
[----:B------:R-:W-:Y:S01]  /*7630*/  @!PT LDS RZ, [RZ] ;  /* 0x00000000fffff984 */ /* 0x000fe20000000800 */
[----:B------:R-:W-:Y:S01]  /*7640*/  @!PT LDS RZ, [RZ] ;  /* 0x00000000fffff984 */ /* 0x000fe20000000800 */
[----:B------:R-:W-:Y:S01]  /*7650*/  @!PT LDS RZ, [RZ] ;  /* 0x00000000fffff984 */ /* 0x000fe20000000800 */
[----:B------:R-:W-:Y:S01]  /*7660*/  @!PT LDS RZ, [RZ] ;  /* 0x00000000fffff984 */ /* 0x000fe20000000800 */
[----:B------:R2:W-:Y:S07]  /*7670*/  MEMBAR.ALL.CTA ;  /* 0x0000000000007992 */ /* 0x0005ee0000008000 */
[----:B--2---:R-:W2:Y:S02]  /*7680*/  FENCE.VIEW.ASYNC.S ;  /* 0x00000000000073c6 */ /* 0x004ea40000000000 */
[----:B--2---:R-:W-:Y:S06]  /*7690*/  BAR.SYNC.DEFER_BLOCKING 0x1, 0x80 ;  /* 0x0042000000007b1d */ /* 0x004fec0000010000 */
[----:B------:R-:W-:Y:S05]  /*76a0*/  @P0 BRA `(.L_x_121) ;  /* 0x0000000000380947 */ /* 0x000fea0003800000 */
[----:B------:R-:W-:Y:S01]  /*76b0*/  UIADD3 UR4, UPT, UPT, UR43, 0x4200, URZ ;  /* 0x000042002b047890 */ /* 0x000fe2000fffe0ff */
[----:B------:R-:W-:Y:S01]  /*76c0*/  UMOV UR51, UR36 ;  /* 0x0000002400337c82 */ /* 0x000fe20008000000 */
[----:B------:R-:W-:Y:S02]  /*76d0*/  UIADD3 UR9, UPT, UPT, UR49, 0x80, URZ ;  /* 0x0000008031097890 */ /* 0x000fe4000fffe0ff */
[----:B------:R-:W-:Y:S02]  /*76e0*/  UIADD3 UR8, UPT, UPT, UR43, 0x4a00, URZ ;  /* 0x00004a002b087890 */ /* 0x000fe4000fffe0ff */
[----:B------:R-:W-:Y:S01]  /*76f0*/  MOV R98, UR4 ;  /* 0x0000000400627c02 */ /* 0x000fe20008000f00 */
[----:B------:R-:W-:Y:S01]  /*7700*/  UIADD3 UR4, UP0, UPT, UR60, 0x680, URZ ;  /* 0x000006803c047890 */ /* 0x000fe2000ff1e0ff */
[----:B------:R-:W-:Y:S02]  /*7710*/  UMOV UR10, UR50 ;  /* 0x00000032000a7c82 */ /* 0x000fe40008000000 */
[----:B------:R-:W-:Y:S01]  /*7720*/  R2UR UR48, R98 ;  /* 0x00000000623072ca */ /* 0x000fe200000e0000 */
[----:B------:R-:W-:Y:S01]  /*7730*/  UIADD3.X UR5, UPT, UPT, URZ, UR61, URZ, UP0, !UPT ;  /* 0x0000003dff057290 */ /* 0x000fe200087fe4ff */
[----:B------:R-:W-:Y:S11]  /*7740*/  UMOV UR11, UR36 ;  /* 0x00000024000b7c82 */ /* 0x000ff60008000000 */
[----:B------:R2:W-:Y:S01]  /*7750*/  UTMASTG.3D [UR48], [UR4] ;  /* 0x00000030040073b5 */ /* 0x0005e20008010000 */
[----:B------:R2:W-:Y:S01]  /*7760*/  UTMASTG.3D [UR8], [UR4] ;  /* 0x00000008040073b5 */ /* 0x0005e20008010000 */
[----:B------:R0:W-:Y:S01]  /*7770*/  UTMACMDFLUSH ;  /* 0x00000000000079b7 */ /* 0x0001e20000000000 */
[----:B--2---:R-:W-:Y:S04]  /*7780*/  DEPBAR.LE SB0, 0x1 ;  /* 0x000080400000791a */ /* 0x004fe80000000000 */
.L_x_121:
[----:B------:R-:W-:Y:S05]  /*7790*/  BSYNC.RECONVERGENT B0 ;  /* 0x0000000000007941 */ /* 0x000fea0003800200 */
.L_x_120:
[----:B------:R-:W-:Y:S06]  /*77a0*/  BAR.SYNC.DEFER_BLOCKING 0x1, 0x80 ;  /* 0x0042000000007b1d */ /* 0x000fec0000010000 */
[----:B------:R-:W2:Y:S01]  /*77b0*/  @P6 SYNCS.PHASECHK.TRANS64.TRYWAIT P0, [R112+URZ+0x80], R113 ;  /* 0x00008071700065a7 */ /* 0x000ea200080011ff */
[----:B------:R-:W-:Y:S01]  /*77c0*/  BSSY B1, `(.L_x_122) ;  /* 0x0000020000017945 */ /* 0x000fe20003800000 */
[----:B--2---:R-:W-:Y:S03]  /*77d0*/  @P6 SEL R71, RZ, 0x1, !P0 ;  /* 0x00000001ff476807 */ /* 0x004fe60004000000 */
[----:B------:R-:W-:Y:S05]  /*77e0*/  @!P6 BRA `(.L_x_123) ;  /* 0x000000000074e947 */ /* 0x000fea0003800000 */
[----:B------:R-:W-:Y:S01]  /*77f0*/  ISETP.NE.AND P1, PT, R101, RZ, PT ;  /* 0x000000ff6500720c */ /* 0x000fe20003f25270 */
[----:B------:R-:W2:Y:S01]  /*7800*/  S2R R0, SR_CgaCtaId ;  /* 0x0000000000007919 */ /* 0x000ea20000008800 */
[----:B------:R-:W-:Y:S01]  /*7810*/  ISETP.NE.AND P0, PT, R71, RZ, PT ;  /* 0x000000ff4700720c */ /* 0x000fe20003f05270 */
[----:B------:R-:W-:Y:S10]  /*7820*/  BSSY B0, `(.L_x_124) ;  /* 0x0000008000007945 */ /* 0x000ff40003800000 */
[----:B------:R-:W-:Y:S05]  /*7830*/  @P1 IMAD R2, R95, 0x1000, R88 ;  /* 0x000010005f021824 */ /* 0x000fea00078e0258 */
[----:B------:R-:W-:Y:S05]  /*7840*/  @P1 IADD3 R3, PT, PT, R2, UR43, RZ ;  /* 0x0000002b02031c10 */ /* 0x000fea000fffe0ff */
[----:B------:R-:W-:Y:S01]  /*7850*/  @P1 IMAD.IADD R4, R3, 0x1, R102 ;  /* 0x0000000103041824 */ /* 0x000fe200078e0266 */
[----:B------:R-:W-:Y:S06]  /*7860*/  @P0 BRA `(.L_x_125) ;  /* 0x00000000000c0947 */ /* 0x000fec0003800000 */
[----:B------:R-:W-:Y:S04]  /*7870*/  SHF.L.U32 R3, R94, 0x1f, RZ ;  /* 0x0000001f5e037819 */ /* 0x000fe800000006ff */
[----:B------:R-:W3:Y:S02]  /*7880*/  SYNCS.PHASECHK.TRANS64.TRYWAIT P0, [R112+URZ+0x80], R3 ;  /* 0x00008003700075a7 */ /* 0x000ee400080011ff */
[----:B---3--:R-:W-:Y:S05]  /*7890*/  @!P0 BRA `(.L_x_126) ;  /* 0x0000003400948947 */ /* 0x008fea0003800000 */
.L_x_125:
[----:B------:R-:W-:Y:S05]  /*78a0*/  BSYNC B0 ;  /* 0x0000000000007941 */ /* 0x000fea0003800000 */
.L_x_124:
[----:B------:R-:W-:Y:S01]  /*78b0*/  ISETP.NE.AND P0, PT, R101, RZ, PT ;  /* 0x000000ff6500720c */ /* 0x000fe20003f05270 */
[----:B---3--:R-:W-:Y:S02]  /*78c0*/  VIADD R3, R112, 0xa0 ;  /* 0x000000a070037836 */ /* 0x008fe40000000000 */
[----:B------:R-:W-:Y:S03]  /*78d0*/  VIADD R95, R95, 0x1 ;  /* 0x000000015f5f7836 */ /* 0x000fe60000000000 */
[----:B--2---:R-:W-:Y:S07]  /*78e0*/  PRMT R0, R0, 0x654, R3 ;  /* 0x0000065400007816 */ /* 0x004fee0000000003 */
[----:B------:R2:W3:Y:S04]  /*78f0*/  @P0 LDS.128 R72, [R2+UR43+0x200] ;  /* 0x0002002b02480984 */ /* 0x0004e80008000c00 */
[----:B------:R2:W4:Y:S01]  /*7900*/  @P0 LDS.128 R76, [R4+0x200] ;  /* 0x00020000044c0984 */ /* 0x0005220000000c00 */
        /* <DEDUP_REMOVED lines=11> */
.L_x_123:
[----:B------:R-:W-:Y:S05]  /*79c0*/  BSYNC B1 ;  /* 0x0000000000017941 */ /* 0x000fea0003800000 */
.L_x_122:
[----:B--2---:R-:W-:Y:S05]  /*79d0*/  VIADD R0, R39, 0x20 ;  /* 0x0000002027007836 */ /* 0x004fea0000000000 */
[----:B------:R-:W-:Y:S04]  /*79e0*/  SHF.R.U32.HI R0, RZ, 0x15, R0 ;  /* 0x00000015ff007819 */ /* 0x000fe80000011600 */
[----:B------:R-:W-:Y:S11]  /*79f0*/  LOP3.LUT P0, RZ, R0, 0x3, R91, 0x48, !PT ;  /* 0x0000000300ff7812 */ /* 0x000ff6000780485b */
[----:B------:R-:W-:Y:S02]  /*7a00*/  @!UPT UIADD3 URZ, UPT, UPT, URZ, URZ, URZ ;  /* 0x000000fffffff290 */ /* 0x000fe4000fffe0ff */
[----:B------:R-:W-:Y:S05]  /*7a10*/  @!P0 BRA `(.L_x_127) ;  /* 0x0000000000408947 */ /* 0x000fea0003800000 */
[----:B------:R-:W2:Y:S01]  /*7a20*/  LDCU.64 UR8, c[0x4][0x78] ;  /* 0x01000f00ff0877ac */ /* 0x000ea20008000a00 */
[----:B------:R-:W-:Y:S01]  /*7a30*/  MOV R3, 0x0 ;  /* 0x0000000000037802 */ /* 0x000fe20000000f00 */
[----:B------:R-:W-:Y:S02]  /*7a40*/  HFMA2 R12, -RZ, RZ, 0, 5.9604644775390625e-08 ;  /* 0x00000001ff0c7431 */ /* 0x000fe400000001ff */
[----:B------:R-:W-:Y:S02]  /*7a50*/  IMAD.MOV.U32 R8, RZ, RZ, 0x192 ;  /* 0x00000192ff087424 */ /* 0x000fe400078e00ff */
[----:B------:R-:W-:Y:S01]  /*7a60*/  IMAD.MOV.U32 R13, RZ, RZ, RZ ;  /* 0x000000ffff0d7224 */ /* 0x000fe200078e00ff */
[----:B------:R-:W5:Y:S01]  /*7a70*/  LDCU.64 UR6, c[0x4][0x80] ;  /* 0x01001000ff0677ac */ /* 0x000f620008000a00 */
[----:B------:R-:W1:Y:S01]  /*7a80*/  LDC.64 R2, c[0x4][R3] ;  /* 0x0100000003027b82 */ /* 0x000e620000000a00 */
[----:B------:R-:W3:Y:S01]  /*7a90*/  LDCU.64 UR4, c[0x4][0x18] ;  /* 0x01000300ff0477ac */ /* 0x000ee20008000a00 */
[----:B--2---:R-:W-:Y:S01]  /*7aa0*/  MOV R5, UR9 ;  /* 0x0000000900057c02 */ /* 0x004fe20008000f00 */
[----:B------:R-:W-:Y:S01]  /*7ab0*/  IMAD.U32 R4, RZ, RZ, UR8 ;  /* 0x00000008ff047e24 */ /* 0x000fe2000f8e00ff */
[----:B-----5:R-:W-:Y:S01]  /*7ac0*/  MOV R7, UR7 ;  /* 0x0000000700077c02 */ /* 0x020fe20008000f00 */
[----:B------:R-:W-:Y:S01]  /*7ad0*/  IMAD.U32 R6, RZ, RZ, UR6 ;  /* 0x00000006ff067e24 */ /* 0x000fe2000f8e00ff */
[----:B---3--:R-:W-:Y:S01]  /*7ae0*/  MOV R11, UR5 ;  /* 0x00000005000b7c02 */ /* 0x008fe20008000f00 */
[----:B------:R-:W-:Y:S02]  /*7af0*/  IMAD.U32 R10, RZ, RZ, UR4 ;  /* 0x00000004ff0a7e24 */ /* 0x000fe4000f8e00ff */
[----:B------:R-:W-:Y:S07]  /*7b00*/  LEPC R20, `(.L_x_127) ;  /* 0x000000001014794e */ /* 0x000fee0000000000 */
[----:B-1--4-:R-:W-:Y:S05]  /*7b10*/  CALL.ABS.NOINC R2 ;  /* 0x0000000002007343 */ /* 0x012fea0003c00000 */
.L_x_127:
[-C--:B---3--:R-:W-:Y:S01]  /*7b20*/  F2FP.F16.E4M3.UNPACK_B R42, R72.reuse ;  /* 0x00000048ff2a723e */ /* 0x088fe200020006ff */
        /* <DEDUP_REMOVED lines=13> */
[----:B------:R-:W-:Y:S01]  /*7c00*/  F2FP.F16.E4M3.UNPACK_B R54, R75 ;  /* 0x0000004bff36723e */ /* 0x000fe200020006ff */
[----:B------:R-:W2:Y:S01]  /*7c10*/  LDTM.x32 R4, tmem[UR4+0x20] ;  /* 0x00002004000479ee */ /* 0x000ea200082c0000 */
[----:B------:R-:W-:Y:S01]  /*7c20*/  HADD2.F32 R46, -RZ, R46.H1_H1 ;  /* 0x3000002eff2e7230 */ /* 0x000fe20000004100 */
[----:B----4-:R-:W-:Y:S01]  /*7c30*/  F2FP.F16.E4M3.UNPACK_B R58, R76 ;  /* 0x0000004cff3a723e */ /* 0x010fe200020006ff */
[--C-:B------:R-:W-:Y:S01]  /*7c40*/  HADD2.F32 R49, -RZ, R50.reuse.H0_H0 ;  /* 0x20000032ff317230 */ /* 0x100fe20000004100 */
[----:B------:R-:W-:Y:S01]  /*7c50*/  F2FP.F16.E4M3.UNPACK_B R62, R77 ;  /* 0x0000004dff3e723e */ /* 0x000fe200020006ff */
[----:B------:R-:W-:Y:S01]  /*7c60*/  HADD2.F32 R50, -RZ, R50.H1_H1 ;  /* 0x30000032ff327230 */ /* 0x000fe20000004100 */
[----:B------:R-:W-:Y:S01]  /*7c70*/  F2FP.F16.E4M3.UNPACK_B R66, R78 ;  /* 0x0000004eff42723e */ /* 0x000fe200020006ff */
[--C-:B------:R-:W-:Y:S01]  /*7c80*/  HADD2.F32 R53, -RZ, R54.reuse.H0_H0 ;  /* 0x20000036ff357230 */ /* 0x100fe20000004100 */
[----:B------:R-:W-:Y:S01]  /*7c90*/  F2FP.F16.E4M3.UNPACK_B R70, R79 ;  /* 0x0000004fff46723e */ /* 0x000fe200020006ff */
[----:B------:R-:W-:Y:S01]  /*7ca0*/  HADD2.F32 R54, -RZ, R54.H1_H1 ;  /* 0x30000036ff367230 */ /* 0x000fe20000004100 */
[----:B------:R-:W-:Y:S01]  /*7cb0*/  F2FP.F16.E4M3.UNPACK_B R56, R75.H1 ;  /* 0x0000004bff38723e */ /* 0x000fe200030006ff */
[--C-:B------:R-:W-:Y:S01]  /*7cc0*/  HADD2.F32 R57, -RZ, R58.reuse.H0_H0 ;  /* 0x2000003aff397230 */ /* 0x100fe20000004100 */
[----:B------:R-:W-:Y:S01]  /*7cd0*/  F2FP.F16.E4M3.UNPACK_B R60, R76.H1 ;  /* 0x0000004cff3c723e */ /* 0x000fe200030006ff */
[----:B------:R-:W-:Y:S01]  /*7ce0*/  HADD2.F32 R58, -RZ, R58.H1_H1 ;  /* 0x3000003aff3a7230 */ /* 0x000fe20000004100 */
[----:B------:R-:W-:Y:S01]  /*7cf0*/  F2FP.F16.E4M3.UNPACK_B R64, R77.H1 ;  /* 0x0000004dff40723e */ /* 0x000fe200030006ff */
[--C-:B------:R-:W-:Y:S01]  /*7d00*/  HADD2.F32 R61, -RZ, R62.reuse.H0_H0 ;  /* 0x2000003eff3d7230 */ /* 0x100fe20000004100 */
[----:B------:R-:W-:Y:S01]  /*7d10*/  F2FP.F16.E4M3.UNPACK_B R68, R78.H1 ;  /* 0x0000004eff44723e */ /* 0x000fe200030006ff */
[----:B------:R-:W-:Y:S01]  /*7d20*/  HADD2.F32 R62, -RZ, R62.H1_H1 ;  /* 0x3000003eff3e7230 */ /* 0x000fe20000004100 */
[----:B------:R-:W-:Y:S01]  /*7d30*/  ISETP.NE.AND P0, PT, R99, RZ, PT ;  /* 0x000000ff6300720c */ /* 0x000fe20003f05270 */
[--C-:B------:R-:W-:Y:S01]  /*7d40*/  HADD2.F32 R65, -RZ, R66.reuse.H0_H0 ;  /* 0x20000042ff417230 */ /* 0x100fe20000004100 */
[----:B------:R-:W-:Y:S01]  /*7d50*/  ISETP.NE.AND P6, PT, R103, RZ, PT ;  /* 0x000000ff6700720c */ /* 0x000fe20003fc5270 */
[----:B------:R-:W-:Y:S02]  /*7d60*/  HADD2.F32 R66, -RZ, R66.H1_H1 ;  /* 0x30000042ff427230 */ /* 0x000fe40000004100 */
[--C-:B------:R-:W-:Y:S02]  /*7d70*/  HADD2.F32 R69, -RZ, R70.reuse.H0_H0 ;  /* 0x20000046ff457230 */ /* 0x100fe40000004100 */
[C---:B--2---:R-:W-:Y:S01]  /*7d80*/  FMUL R0, R38.reuse, R4 ;  /* 0x0000000426007220 */ /* 0x044fe20000400000 */
        /* <DEDUP_REMOVED lines=20> */
[--C-:B------:R-:W-:Y:S02]  /*7ed0*/  HADD2.F32 R47, -RZ, R48.reuse.H0_H0 ;  /* 0x20000030ff2f7230 */ /* 0x100fe40000004100 */
[C---:B------:R-:W-:Y:S01]  /*7ee0*/  FMUL R6, R38.reuse, R10 ;  /* 0x0000000a26067220 */ /* 0x040fe20000400000 */
[C---:B------:R-:W-:Y:S01]  /*7ef0*/  FFMA R3, R41.reuse, R42, R3 ;  /* 0x0000002a29037223 */ /* 0x040fe20000000003 */
[----:B------:R-:W-:Y:S02]  /*7f00*/  HADD2.F32 R48, -RZ, R48.H1_H1 ;  /* 0x30000030ff307230 */ /* 0x000fe40000004100 */
[C---:B------:R-:W-:Y:S01]  /*7f10*/  FFMA R7, R41.reuse, R44, R7 ;  /* 0x0000002c29077223 */ /* 0x040fe20000000007 */
[C---:B------:R-:W-:Y:S01]  /*7f20*/  FFMA R4, R41.reuse, R45, R4 ;  /* 0x0000002d29047223 */ /* 0x040fe20000000004 */
[C---:B------:R-:W-:Y:S01]  /*7f30*/  FFMA R5, R41.reuse, R46, R5 ;  /* 0x0000002e29057223 */ /* 0x040fe20000000005 */
[----:B------:R-:W-:Y:S01]  /*7f40*/  FFMA R6, R41, R47, R6 ;  /* 0x0000002f29067223 */ /* 0x000fe20000000006 */
[----:B------:R-:W-:Y:S01]  /*7f50*/  FMUL R11, R38, R11 ;  /* 0x0000000b260b7220 */ /* 0x000fe20000400000 */
[----:B------:R-:W-:Y:S01]  /*7f60*/  F2FP.F16.E4M3.UNPACK_B R40, R79.H1 ;  /* 0x0000004fff28723e */ /* 0x000fe200030006ff */
[--C-:B------:R-:W-:Y:S01]  /*7f70*/  HADD2.F32 R51, -RZ, R52.reuse.H0_H0 ;  /* 0x20000034ff337230 */ /* 0x100fe20000004100 */
[----:B-1----:R-:W-:Y:S01]  /*7f80*/  F2FP.SATFINITE.E4M3.F32.PACK_AB_MERGE_C R105, R7, R3, RZ ;  /* 0x000000030769723e */ /* 0x002fe200048070ff */
[C---:B------:R-:W-:Y:S01]  /*7f90*/  FFMA R11, R41.reuse, R48, R11 ;  /* 0x00000030290b7223 */ /* 0x040fe2000000000b */
[C---:B------:R-:W-:Y:S01]  /*7fa0*/  FFMA R8, R41.reuse, R49, R8 ;  /* 0x0000003129087223 */ /* 0x040fe20000000008 */
[----:B------:R-:W-:Y:S01]  /*7fb0*/  FFMA R9, R41, R50, R9 ;  /* 0x0000003229097223 */ /* 0x000fe20000000009 */
[----:B------:R-:W-:Y:S01]  /*7fc0*/  F2FP.SATFINITE.E4M3.F32.PACK_AB_MERGE_C R104, R2, R0, R105 ;  /* 0x000000000268723e */ /* 0x000fe20004807069 */
[----:B------:R-:W-:Y:S01]  /*7fd0*/  HADD2.F32 R52, -RZ, R52.H1_H1 ;  /* 0x30000034ff347230 */ /* 0x000fe20000004100 */
[----:B------:R-:W-:Y:S01]  /*7fe0*/  F2FP.SATFINITE.E4M3.F32.PACK_AB_MERGE_C R106, R11, R6, RZ ;  /* 0x000000060b6a723e */ /* 0x000fe200048070ff */
[C---:B------:R-:W-:Y:S01]  /*7ff0*/  FMUL R10, R38.reuse, R14 ;  /* 0x0000000e260a7220 */ /* 0x040fe20000400000 */
[C---:B------:R-:W-:Y:S01]  /*8000*/  FMUL R15, R38.reuse, R15 ;  /* 0x0000000f260f7220 */ /* 0x040fe20000400000 */
[--C-:B------:R-:W-:Y:S01]  /*8010*/  HADD2.F32 R55, -RZ, R56.reuse.H0_H0 ;  /* 0x20000038ff377230 */ /* 0x100fe20000004100 */
[----:B------:R-:W-:Y:S01]  /*8020*/  F2FP.SATFINITE.E4M3.F32.PACK_AB_MERGE_C R105, R5, R4, R106 ;  /* 0x000000040569723e */ /* 0x000fe2000480706a */
[C---:B------:R-:W-:Y:S01]  /*8030*/  FFMA R10, R41.reuse, R51, R10 ;  /* 0x00000033290a7223 */ /* 0x040fe2000000000a */
[C---:B------:R-:W-:Y:S01]  /*8040*/  FFMA R15, R41.reuse, R52, R15 ;  /* 0x00000034290f7223 */ /* 0x040fe2000000000f */
[C---:B------:R-:W-:Y:S01]  /*8050*/  FFMA R12, R41.reuse, R53, R12 ;  /* 0x00000035290c7223 */ /* 0x040fe2000000000c */
[C---:B------:R-:W-:Y:S01]  /*8060*/  FFMA R13, R41.reuse, R54, R13 ;  /* 0x00000036290d7223 */ /* 0x040fe2000000000d */
[----:B------:R-:W-:Y:S02]  /*8070*/  HADD2.F32 R56, -RZ, R56.H1_H1 ;  /* 0x30000038ff387230 */ /* 0x000fe40000004100 */
[C---:B------:R-:W-:Y:S01]  /*8080*/  FMUL R14, R38.reuse, R18 ;  /* 0x00000012260e7220 */ /* 0x040fe20000400000 */
[C---:B------:R-:W-:Y:S01]  /*8090*/  FMUL R19, R38.reuse, R19 ;  /* 0x0000001326137220 */ /* 0x040fe20000400000 */
[--C-:B------:R-:W-:Y:S02]  /*80a0*/  HADD2.F32 R59, -RZ, R60.reuse.H0_H0 ;  /* 0x2000003cff3b7230 */ /* 0x100fe40000004100 */
[C---:B------:R-:W-:Y:S01]  /*80b0*/  FMUL R18, R38.reuse, R22 ;  /* 0x0000001626127220 */ /* 0x040fe20000400000 */
[C---:B------:R-:W-:Y:S01]  /*80c0*/  FFMA R14, R41.reuse, R55, R14 ;  /* 0x00000037290e7223 */ /* 0x040fe2000000000e */
[----:B------:R-:W-:Y:S02]  /*80d0*/  HADD2.F32 R60, -RZ, R60.H1_H1 ;  /* 0x3000003cff3c7230 */ /* 0x000fe40000004100 */
        /* <DEDUP_REMOVED lines=8> */
[C---:B------:R-:W-:Y:S01]  /*8160*/  FFMA R23, R41.reuse, R60, R23 ;  /* 0x0000003c29177223 */ /* 0x040fe20000000017 */
[C---:B------:R-:W-:Y:S01]  /*8170*/  FMUL R27, R38.reuse, R27 ;  /* 0x0000001b261b7220 */ /* 0x040fe20000400000 */
[C---:B------:R-:W-:Y:S01]  /*8180*/  FFMA R20, R41.reuse, R61, R20 ;  /* 0x0000003d29147223 */ /* 0x040fe20000000014 */
[C---:B------:R-:W-:Y:S01]  /*8190*/  FFMA R21, R41.reuse, R62, R21 ;  /* 0x0000003e29157223 */ /* 0x040fe20000000015 */
[--C-:B------:R-:W-:Y:S02]  /*81a0*/  HADD2.F32 R67, -RZ, R68.reuse.H0_H0 ;  /* 0x20000044ff437230 */ /* 0x100fe40000004100 */
[----:B------:R-:W-:Y:S01]  /*81b0*/  FFMA R22, R41, R63, R22 ;  /* 0x0000003f29167223 */ /* 0x000fe20000000016 */
[----:B------:R-:W-:Y:S02]  /*81c0*/  HADD2.F32 R68, -RZ, R68.H1_H1 ;  /* 0x30000044ff447230 */ /* 0x000fe40000004100 */
[C---:B------:R-:W-:Y:S01]  /*81d0*/  FMUL R26, R38.reuse, R30 ;  /* 0x0000001e261a7220 */ /* 0x040fe20000400000 */
[----:B------:R-:W-:Y:S01]  /*81e0*/  F2FP.SATFINITE.E4M3.F32.PACK_AB_MERGE_C R107, R15, R10, RZ ;  /* 0x0000000a0f6b723e */ /* 0x000fe200048070ff */
        /* <DEDUP_REMOVED lines=8> */
[----:B------:R-:W-:Y:S01]  /*8270*/  F2FP.SATFINITE.E4M3.F32.PACK_AB_MERGE_C R106, R9, R8, R107 ;  /* 0x00000008096a723e */ /* 0x000fe2000480706b */
        /* <DEDUP_REMOVED lines=28> */
[----:B------:R-:W-:Y:S02]  /*8440*/  UIADD3 UR4, UP0, UPT, UR60, 0x680, URZ ;  /* 0x000006803c047890 */ /* 0x000fe4000ff1e0ff */
[----:B------:R-:W-:Y:S02]  /*8450*/  UIADD3 UR13, UPT, UPT, UR49, 0x20, URZ ;  /* 0x00000020310d7890 */ /* 0x000fe4000fffe0ff */
[----:B------:R-:W-:Y:S02]  /*8460*/  UIADD3 UR12, UPT, UPT, UR43, 0x5200, URZ ;  /* 0x000052002b0c7890 */ /* 0x000fe4000fffe0ff */
[----:B------:R-:W-:Y:S01]  /*8470*/  UIADD3.X UR5, UPT, UPT, URZ, UR61, URZ, UP0, !UPT ;  /* 0x0000003dff057290 */ /* 0x000fe200087fe4ff */
[----:B------:R-:W-:Y:S01]  /*8480*/  UMOV UR14, UR50 ;  /* 0x00000032000e7c82 */ /* 0x000fe20008000000 */
[----:B------:R-:W-:Y:S01]  /*8490*/  UMOV UR15, UR36 ;  /* 0x00000024000f7c82 */ /* 0x000fe20008000000 */
[----:B------:R-:W-:Y:S02]  /*84a0*/  UIADD3 UR9, UPT, UPT, UR49, 0xa0, URZ ;  /* 0x000000a031097890 */ /* 0x000fe4000fffe0ff */
[----:B------:R-:W-:Y:S01]  /*84b0*/  UIADD3 UR8, UPT, UPT, UR43, 0x5a00, URZ ;  /* 0x00005a002b087890 */ /* 0x000fe2000fffe0ff */
[----:B------:R-:W-:Y:S03]  /*84c0*/  UMOV UR10, UR50 ;  /* 0x00000032000a7c82 */ /* 0x000fe60008000000 */
[----:B------:R2:W-:Y:S01]  /*84d0*/  UTMASTG.3D [UR12], [UR4] ;  /* 0x0000000c040073b5 */ /* 0x0005e20008010000 */
[----:B------:R-:W-:Y:S04]  /*84e0*/  UMOV UR11, UR36 ;  /* 0x00000024000b7c82 */ /* 0x000fe80008000000 */
[----:B------:R2:W-:Y:S01]  /*84f0*/  UTMASTG.3D [UR8], [UR4] ;  /* 0x00000008040073b5 */ /* 0x0005e20008010000 */
[----:B------:R0:W-:Y:S01]  /*8500*/  UTMACMDFLUSH ;  /* 0x00000000000079b7 */ /* 0x0001e20000000000 */
[----:B--2---:R-:W-:Y:S04]  /*8510*/  DEPBAR.LE SB0, 0x1 ;  /* 0x000080400000791a */ /* 0x004fe80000000000 */
.L_x_129:
[----:B------:R-:W-:Y:S05]  /*8520*/  BSYNC.RECONVERGENT B0 ;  /* 0x0000000000007941 */ /* 0x000fea0003800200 */
.L_x_128:
        /* <DEDUP_REMOVED lines=16> */
.L_x_133:
[----:B------:R-:W-:Y:S05]  /*8630*/  BSYNC B0 ;  /* 0x0000000000007941 */ /* 0x000fea0003800000 */
.L_x_132:
        /* <DEDUP_REMOVED lines=17> */
.L_x_131:
[----:B------:R-:W-:Y:S05]  /*8750*/  BSYNC B1 ;  /* 0x0000000000017941 */ /* 0x000fea0003800000 */
.L_x_130:
        /* <DEDUP_REMOVED lines=21> */
.L_x_135:
        /* <DEDUP_REMOVED lines=17> */
[----:B------:R-:W-:Y:S01]  /*89c0*/  ISETP.NE.AND P6, PT, R103, RZ, PT ;  /* 0x000000ff6700720c */ /* 0x000fe20003fc5270 */
[--C-:B------:R-:W-:Y:S01]  /*89d0*/  HADD2.F32 R49, -RZ, R50.reuse.H0_H0 ;  /* 0x20000032ff317230 */ /* 0x100fe20000004100 */
[----:B----4-:R-:W-:Y:S01]  /*89e0*/  F2FP.F16.E4M3.UNPACK_B R58, R76 ;  /* 0x0000004cff3a723e */ /* 0x010fe200020006ff */
[----:B------:R-:W-:Y:S01]  /*89f0*/  HADD2.F32 R50, -RZ, R50.H1_H1 ;  /* 0x30000032ff327230 */ /* 0x000fe20000004100 */
[----:B------:R-:W-:Y:S01]  /*8a00*/  F2FP.F16.E4M3.UNPACK_B R62, R77 ;  /* 0x0000004dff3e723e */ /* 0x000fe200020006ff */
[--C-:B------:R-:W-:Y:S01]  /*8a10*/  HADD2.F32 R53, -RZ, R54.reuse.H0_H0 ;  /* 0x20000036ff357230 */ /* 0x100fe20000004100 */
[----:B------:R-:W-:Y:S01]  /*8a20*/  F2FP.F16.E4M3.UNPACK_B R66, R78 ;  /* 0x0000004eff42723e */ /* 0x000fe200020006ff */
[----:B------:R-:W-:Y:S01]  /*8a30*/  HADD2.F32 R54, -RZ, R54.H1_H1 ;  /* 0x30000036ff367230 */ /* 0x000fe20000004100 */
[----:B------:R-:W-:Y:S01]  /*8a40*/  F2FP.F16.E4M3.UNPACK_B R70, R79 ;  /* 0x0000004fff46723e */ /* 0x000fe200020006ff */
[--C-:B------:R-:W-:Y:S01]  /*8a50*/  HADD2.F32 R57, -RZ, R58.reuse.H0_H0 ;  /* 0x2000003aff397230 */ /* 0x100fe20000004100 */
[----:B------:R-:W-:Y:S01]  /*8a60*/  F2FP.F16.E4M3.UNPACK_B R56, R75.H1 ;  /* 0x0000004bff38723e */ /* 0x000fe200030006ff */
[----:B------:R-:W-:Y:S01]  /*8a70*/  HADD2.F32 R58, -RZ, R58.H1_H1 ;  /* 0x3000003aff3a7230 */ /* 0x000fe20000004100 */
[----:B------:R-:W-:Y:S01]  /*8a80*/  F2FP.F16.E4M3.UNPACK_B R60, R76.H1 ;  /* 0x0000004cff3c723e */ /* 0x000fe200030006ff */
[--C-:B------:R-:W-:Y:S01]  /*8a90*/  HADD2.F32 R61, -RZ, R62.reuse.H0_H0 ;  /* 0x2000003eff3d7230 */ /* 0x100fe20000004100 */
[----:B------:R-:W-:Y:S01]  /*8aa0*/  F2FP.F16.E4M3.UNPACK_B R64, R77.H1 ;  /* 0x0000004dff40723e */ /* 0x000fe200030006ff */
[----:B------:R-:W-:Y:S01]  /*8ab0*/  HADD2.F32 R62, -RZ, R62.H1_H1 ;  /* 0x3000003eff3e7230 */ /* 0x000fe20000004100 */
[----:B------:R-:W-:Y:S01]  /*8ac0*/  F2FP.F16.E4M3.UNPACK_B R68, R78.H1 ;  /* 0x0000004eff44723e */ /* 0x000fe200030006ff */
        /* <DEDUP_REMOVED lines=36> */
[----:B------:R-:W-:Y:S01]  /*8d10*/  F2FP.SATFINITE.E4M3.F32.PACK_AB_MERGE_C R103, R7, R3, RZ ;  /* 0x000000030767723e */ /* 0x000fe200048070ff */
[C---:B------:R-:W-:Y:S01]  /*8d20*/  FFMA R11, R41.reuse, R48, R11 ;  /* 0x00000030290b7223 */ /* 0x040fe2000000000b */
[C---:B------:R-:W-:Y:S01]  /*8d30*/  FFMA R8, R41.reuse, R49, R8 ;  /* 0x0000003129087223 */ /* 0x040fe20000000008 */
[----:B------:R-:W-:Y:S01]  /*8d40*/  FFMA R9, R41, R50, R9 ;  /* 0x0000003229097223 */ /* 0x000fe20000000009 */
[----:B-1----:R-:W-:Y:S01]  /*8d50*/  F2FP.SATFINITE.E4M3.F32.PACK_AB_MERGE_C R104, R2, R0, R103 ;  /* 0x000000000268723e */ /* 0x002fe20004807067 */
        /* <DEDUP_REMOVED lines=44> */
[----:B------:R-:W-:Y:S01]  /*9020*/  FFMA R28, R41, R69, R28 ;  /* 0x00000045291c7223 */ /* 0x000fe2000000001c */
[----:B------:R-:W-:Y:S01]  /*9030*/  F2FP.SATFINITE.E4M3.F32.PACK_AB_MERGE_C R107, R19, R14, RZ ;  /* 0x0000000e136b723e */ /* 0x000fe200048070ff */
        /* <DEDUP_REMOVED lines=25> */
[----:B------:R-:W-:Y:S02]  /*91d0*/  UIADD3 UR4, UPT, UPT, UR43, 0x4200, URZ ;  /* 0x000042002b047890 */ /* 0x000fe4000fffe0ff */
[----:B------:R-:W-:Y:S01]  /*91e0*/  UIADD3 UR9, UPT, UPT, UR49, 0x40, URZ ;  /* 0x0000004031097890 */ /* 0x000fe2000fffe0ff */
[----:B------:R-:W-:Y:S01]  /*91f0*/  UMOV UR10, UR50 ;  /* 0x00000032000a7c82 */ /* 0x000fe20008000000 */
[----:B------:R-:W-:Y:S02]  /*9200*/  UMOV UR11, UR36 ;  /* 0x00000024000b7c82 */ /* 0x000fe40008000000 */
[----:B------:R-:W-:Y:S01]  /*9210*/  MOV R98, UR4 ;  /* 0x0000000400627c02 */ /* 0x000fe20008000f00 */
[----:B------:R-:W-:Y:S02]  /*9220*/  UIADD3 UR4, UP0, UPT, UR60, 0x680, URZ ;  /* 0x000006803c047890 */ /* 0x000fe4000ff1e0ff */
[----:B------:R-:W-:Y:S01]  /*9230*/  UIADD3 UR13, UPT, UPT, UR49, 0xc0, URZ ;  /* 0x000000c0310d7890 */ /* 0x000fe2000fffe0ff */
[----:B------:R-:W-:Y:S01]  /*9240*/  R2UR UR8, R98 ;  /* 0x00000000620872ca */ /* 0x000fe200000e0000 */
[----:B------:R-:W-:Y:S02]  /*9250*/  UIADD3.X UR5, UPT, UPT, URZ, UR61, URZ, UP0, !UPT ;  /* 0x0000003dff057290 */ /* 0x000fe400087fe4ff */
[----:B------:R-:W-:Y:S01]  /*9260*/  UIADD3 UR12, UPT, UPT, UR43, 0x4a00, URZ ;  /* 0x00004a002b0c7890 */ /* 0x000fe2000fffe0ff */
[----:B------:R-:W-:Y:S01]  /*9270*/  UMOV UR14, UR50 ;  /* 0x00000032000e7c82 */ /* 0x000fe20008000000 */
[----:B------:R-:W-:Y:S08]  /*9280*/  UMOV UR15, UR36 ;  /* 0x00000024000f7c82 */ /* 0x000ff00008000000 */
[----:B------:R2:W-:Y:S01]  /*9290*/  UTMASTG.3D [UR8], [UR4] ;  /* 0x00000008040073b5 */ /* 0x0005e20008010000 */
[----:B------:R2:W-:Y:S01]  /*92a0*/  UTMASTG.3D [UR12], [UR4] ;  /* 0x0000000c040073b5 */ /* 0x0005e20008010000 */
[----:B------:R0:W-:Y:S01]  /*92b0*/  UTMACMDFLUSH ;  /* 0x00000000000079b7 */ /* 0x0001e20000000000 */
[----:B--2---:R-:W-:Y:S04]  /*92c0*/  DEPBAR.LE SB0, 0x1 ;  /* 0x000080400000791a */ /* 0x004fe80000000000 */
.L_x_137:
[----:B------:R-:W-:Y:S05]  /*92d0*/  BSYNC.RECONVERGENT B0 ;  /* 0x0000000000007941 */ /* 0x000fea0003800200 */
.L_x_136:
        /* <DEDUP_REMOVED lines=16> */
.L_x_141:
[----:B------:R-:W-:Y:S05]  /*93e0*/  BSYNC B0 ;  /* 0x0000000000007941 */ /* 0x000fea0003800000 */
.L_x_140:
        /* <DEDUP_REMOVED lines=17> */
.L_x_139:
[----:B------:R-:W-:Y:S05]  /*9500*/  BSYNC B1 ;  /* 0x0000000000017941 */ /* 0x000fea0003800000 */
.L_x_138:
        /* <DEDUP_REMOVED lines=21> */
.L_x_143:
[----:B------:R-:W-:Y:S01]  /*9660*/  ISETP.NE.AND P0, PT, R99, RZ, PT ;  /* 0x000000ff6300720c */ /* 0x000fe20003f05270 */
[----:B------:R-:W-:Y:S05]  /*9670*/  WARPSYNC.ALL ;  /* 0x0000000000007948 */ /* 0x000fea0003800000 */
[----:B------:R-:W-:Y:S01]  /*9680*/  R2UR UR4, R39 ;  /* 0x00000000270472ca */ /* 0x000fe200000e0000 */
[----:B------:R-:W-:Y:S01]  /*9690*/  BSSY.RECONVERGENT B0, `(.L_x_144) ;  /* 0x000009f000007945 */ /* 0x000fe20003800200 */
[-C--:B---3--:R-:W-:Y:S02]  /*96a0*/  F2FP.F16.E4M3.UNPACK_B R42, R72.reuse ;  /* 0x00000048ff2a723e */ /* 0x088fe400020006ff */
[----:B------:R-:W-:Y:S02]  /*96b0*/  F2FP.F16.E4M3.UNPACK_B R72, R72.H1 ;  /* 0x00000048ff48723e */ /* 0x000fe400030006ff */
[-C--:B------:R-:W-:Y:S01]  /*96c0*/  F2FP.F16.E4M3.UNPACK_B R46, R73.reuse ;  /* 0x00000049ff2e723e */ /* 0x080fe200020006ff */
[--C-:B------:R-:W-:Y:S01]  /*96d0*/  HADD2.F32 R40, -RZ, R42.reuse.H0_H0 ;  /* 0x2000002aff287230 */ /* 0x100fe20000004100 */
[----:B------:R-:W-:Y:S01]  /*96e0*/  F2FP.F16.E4M3.UNPACK_B R73, R73.H1 ;  /* 0x00000049ff49723e */ /* 0x000fe200030006ff */
[----:B------:R-:W-:Y:S01]  /*96f0*/  HADD2.F32 R42, -RZ, R42.H1_H1 ;  /* 0x3000002aff2a7230 */ /* 0x000fe20000004100 */
[-C--:B------:R-:W-:Y:S01]  /*9700*/  F2FP.F16.E4M3.UNPACK_B R50, R74.reuse ;  /* 0x0000004aff32723e */ /* 0x080fe200020006ff */
[----:B------:R-:W-:Y:S01]  /*9710*/  HADD2.F32 R43, -RZ, R72.H0_H0 ;  /* 0x20000048ff2b7230 */ /* 0x000fe20000004100 */
[----:B------:R-:W-:Y:S01]  /*9720*/  F2FP.F16.E4M3.UNPACK_B R74, R74.H1 ;  /* 0x0000004aff4a723e */ /* 0x000fe200030006ff */
[----:B------:R-:W2:Y:S01]  /*9730*/  LDTM.x32 R4, tmem[UR4+0x60] ;  /* 0x00006004000479ee */ /* 0x000ea200082c0000 */
[----:B------:R-:W-:Y:S01]  /*9740*/  NOP ;  /* 0x0000000000007918 */ /* 0x000fe20000000000 */
[----:B------:R-:W-:Y:S01]  /*9750*/  IADD3 R92, PT, PT, R92, 0x110, RZ ;  /* 0x000001105c5c7810 */ /* 0x000fe20007ffe0ff */
[--C-:B------:R-:W-:Y:S01]  /*9760*/  HADD2.F32 R45, -RZ, R46.reuse.H0_H0 ;  /* 0x2000002eff2d7230 */ /* 0x100fe20000004100 */
[----:B------:R-:W-:Y:S01]  /*9770*/  F2FP.F16.E4M3.UNPACK_B R54, R75 ;  /* 0x0000004bff36723e */ /* 0x000fe200020006ff */
[----:B------:R-:W-:Y:S01]  /*9780*/  HADD2.F32 R46, -RZ, R46.H1_H1 ;  /* 0x3000002eff2e7230 */ /* 0x000fe20000004100 */
[----:B------:R-:W-:Y:S01]  /*9790*/  LOP3.LUT R92, R92, 0xfefffff8, RZ, 0xc0, !PT ;  /* 0xfefffff85c5c7812 */ /* 0x000fe200078ec0ff */
[--C-:B------:R-:W-:Y:S01]  /*97a0*/  HADD2.F32 R49, -RZ, R50.reuse.H0_H0 ;  /* 0x20000032ff317230 */ /* 0x100fe20000004100 */
[----:B----4-:R-:W-:Y:S01]  /*97b0*/  F2FP.F16.E4M3.UNPACK_B R58, R76 ;  /* 0x0000004cff3a723e */ /* 0x010fe200020006ff */
[----:B------:R-:W-:Y:S01]  /*97c0*/  HADD2.F32 R50, -RZ, R50.H1_H1 ;  /* 0x30000032ff327230 */ /* 0x000fe20000004100 */
[----:B--2---:R2:W-:Y:S01]  /*97d0*/  SYNCS.ARRIVE.TRANS64.RED.A1T0 RZ, [R92+URZ], RZ ;  /* 0x000000ff5cff79a7 */ /* 0x0045e200081004ff */
[--C-:B------:R-:W-:Y:S01]  /*97e0*/  HADD2.F32 R53, -RZ, R54.reuse.H0_H0 ;  /* 0x20000036ff357230 */ /* 0x100fe20000004100 */
[-C--:B------:R-:W-:Y:S01]  /*97f0*/  F2FP.F16.E4M3.UNPACK_B R62, R77.reuse ;  /* 0x0000004dff3e723e */ /* 0x080fe200020006ff */
[----:B------:R-:W-:Y:S01]  /*9800*/  HADD2.F32 R54, -RZ, R54.H1_H1 ;  /* 0x30000036ff367230 */ /* 0x000fe20000004100 */
[----:B------:R-:W-:Y:S01]  /*9810*/  F2FP.F16.E4M3.UNPACK_B R77, R77.H1 ;  /* 0x0000004dff4d723e */ /* 0x000fe200030006ff */
        /* <DEDUP_REMOVED lines=8> */
[----:B------:R-:W-:Y:S02]  /*98a0*/  HADD2.F32 R64, -RZ, R77.H1_H1 ;  /* 0x3000004dff407230 */ /* 0x000fe40000004100 */
[C---:B------:R-:W-:Y:S01]  /*98b0*/  FMUL R4, R38.reuse, R4 ;  /* 0x0000000426047220 */ /* 0x040fe20000400000 */
        /* <DEDUP_REMOVED lines=13> */
[--C-:B------:R-:W-:Y:S02]  /*9990*/  HADD2.F32 R65, -RZ, R66.reuse.H0_H0 ;  /* 0x20000042ff417230 */ /* 0x100fe40000004100 */
[C---:B------:R-:W-:Y:S01]  /*99a0*/  FMUL R24, R38.reuse, R28 ;  /* 0x0000001c26187220 */ /* 0x040fe20000400000 */
[----:B------:R-:W-:Y:S02]  /*99b0*/  HADD2.F32 R66, -RZ, R66.H1_H1 ;  /* 0x30000042ff427230 */ /* 0x000fe40000004100 */
[C---:B------:R-:W-:Y:S01]  /*99c0*/  FMUL R25, R38.reuse, R29 ;  /* 0x0000001d26197220 */ /* 0x040fe20000400000 */
[--C-:B------:R-:W-:Y:S02]  /*99d0*/  HADD2.F32 R69, -RZ, R70.reuse.H0_H0 ;  /* 0x20000046ff457230 */ /* 0x100fe40000004100 */
[C---:B------:R-:W-:Y:S01]  /*99e0*/  FMUL R28, R38.reuse, R32 ;  /* 0x00000020261c7220 */ /* 0x040fe20000400000 */
[----:B------:R-:W-:Y:S02]  /*99f0*/  HADD2.F32 R70, -RZ, R70.H1_H1 ;  /* 0x30000046ff467230 */ /* 0x000fe40000004100 */
[C---:B------:R-:W-:Y:S01]  /*9a00*/  FMUL R29, R38.reuse, R33 ;  /* 0x00000021261d7220 */ /* 0x040fe20000400000 */
        /* <DEDUP_REMOVED lines=11> */
[C---:B------:R-:W-:Y:S01]  /*9ac0*/  FMUL R11, R38.reuse, R11 ;  /* 0x0000000b260b7220 */ /* 0x040fe20000400000 */
        /* <DEDUP_REMOVED lines=28> */
[----:B------:R-:W-:Y:S02]  /*9c90*/  HADD2.F32 R62, -RZ, R77.H0_H0 ;  /* 0x2000004dff3e7230 */ /* 0x000fe40000004100 */
[C---:B------:R-:W-:Y:S01]  /*9ca0*/  FFMA R22, R41.reuse, R59, R22 ;  /* 0x0000003b29167223 */ /* 0x040fe20000000016 */
[C---:B------:R-:W-:Y:S01]  /*9cb0*/  FMUL R3, R38.reuse, R26 ;  /* 0x0000001a26037220 */ /* 0x040fe20000400000 */
[C---:B------:R-:W-:Y:S01]  /*9cc0*/  FFMA R23, R41.reuse, R60, R23 ;  /* 0x0000003c29177223 */ /* 0x040fe20000000017 */
[C---:B------:R-:W-:Y:S01]  /*9cd0*/  FMUL R27, R38.reuse, R27 ;  /* 0x0000001b261b7220 */ /* 0x040fe20000400000 */
[C---:B------:R-:W-:Y:S01]  /*9ce0*/  FFMA R0, R41.reuse, R61, R0 ;  /* 0x0000003d29007223 */ /* 0x040fe20000000000 */
[----:B------:R-:W-:Y:S01]  /*9cf0*/  F2FP.F16.E4M3.UNPACK_B R79, R79.H1 ;  /* 0x0000004fff4f723e */ /* 0x000fe200030006ff */
        /* <DEDUP_REMOVED lines=32> */
[----:B------:R-:W-:Y:S03]  /*9f00*/  IADD3 R36, PT, PT, R36, 0x1, RZ ;  /* 0x0000000124247810 */ /* 0x000fe60007ffe0ff */
[----:B------:R2:W-:Y:S01]  /*9f10*/  STS.128 [R100+0x5200], R108 ;  /* 0x0052006c64007388 */ /* 0x0005e20000000c00 */
[----:B------:R-:W-:Y:S01]  /*9f20*/  @!PT LDS RZ, [RZ] ;  /* 0x00000000fffff984 */ /* 0x000fe20000000800 */
[----:B------:R-:W-:Y:S01]  /*9f30*/  @!PT LDS RZ, [RZ] ;  /* 0x00000000fffff984 */ /* 0x000fe20000000800 */
[----:B------:R-:W-:Y:S01]  /*9f40*/  @!PT LDS RZ, [RZ] ;  /* 0x00000000fffff984 */ /* 0x000fe20000000800 */
[----:B------:R-:W-:Y:S01]  /*9f50*/  @!PT LDS RZ, [RZ] ;  /* 0x00000000fffff984 */ /* 0x000fe20000000800 */
[----:B------:R1:W-:Y:S07]  /*9f60*/  MEMBAR.ALL.CTA ;  /* 0x0000000000007992 */ /* 0x0003ee0000008000 */
[----:B-1----:R-:W1:Y:S02]  /*9f70*/  FENCE.VIEW.ASYNC.S ;  /* 0x00000000000073c6 */ /* 0x002e640000000000 */
[----:B-1----:R-:W-:Y:S06]  /*9f80*/  BAR.SYNC.DEFER_BLOCKING 0x1, 0x80 ;  /* 0x0042000000007b1d */ /* 0x002fec0000010000 */
        /* <DEDUP_REMOVED lines=14> */
[----:B-1----:R-:W-:Y:S04]  /*a070*/  DEPBAR.LE SB0, 0x1 ;  /* 0x000080400000791a */ /* 0x002fe80000000000 */
.L_x_145:
[----:B------:R-:W-:Y:S05]  /*a080*/  BSYNC.RECONVERGENT B0 ;  /* 0x0000000000007941 */ /* 0x000fea0003800200 */
.L_x_144:
[----:B------:R-:W-:Y:S01]  /*a090*/  BAR.SYNC.DEFER_BLOCKING 0x1, 0x80 ;  /* 0x0042000000007b1d */ /* 0x000fe20000010000 */
[----:B------:R-:W-:Y:S01]  /*a0a0*/  ISETP.NE.AND P0, PT, R93, 0x2, PT ;  /* 0x000000025d00780c */ /* 0x000fe20003f05270 */
[----:B------:R-:W-:Y:S01]  /*a0b0*/  UISETP.NE.AND UP0, UPT, UR44, URZ, UPT ;  /* 0x000000ff2c00728c */ /* 0x000fe2000bf05270 */
[----:B------:R-:W-:Y:S01]  /*a0c0*/  ISETP.NE.AND P1, PT, R36, 0x4, PT ;  /* 0x000000042400780c */ /* 0x000fe20003f25270 */
[----:B------:R-:W-:Y:S01]  /*a0d0*/  UIADD3 UR32, UPT, UPT, UR37, UR59, URZ ;  /* 0x0000003b25207290 */ /* 0x000fe2000fffe0ff */
[----:B------:R-:W-:Y:S01]  /*a0e0*/  SEL R3, RZ, 0x1, P0 ;  /* 0x00000001ff037807 */ /* 0x000fe20000000000 */
[----:B------:R-:W-:Y:S01]  /*a0f0*/  UIADD3 UR20, UPT, UPT, UR38, UR62, URZ ;  /* 0x0000003e26147290 */ /* 0x000fe2000fffe0ff */
[----:B------:R-:W-:Y:S02]  /*a100*/  SEL R0, RZ, 0x1, P1 ;  /* 0x00000001ff007807 */ /* 0x000fe40000800000 */
[----:B------:R-:W-:Y:S02]  /*a110*/  LOP3.LUT R96, R96, R3, RZ, 0x3c, !PT ;  /* 0x0000000360607212 */ /* 0x000fe400078e3cff */
[----:B------:R-:W-:Y:S02]  /*a120*/  LOP3.LUT R97, R97, R0, RZ, 0x3c, !PT ;  /* 0x0000000061617212 */ /* 0x000fe400078e3cff */
[----:B------:R-:W-:Y:S02]  /*a130*/  SEL R93, R93, RZ, P0 ;  /* 0x000000ff5d5d7207 */ /* 0x000fe40000000000 */
[----:B------:R-:W-:Y:S01]  /*a140*/  SEL R36, R36, RZ, P1 ;  /* 0x000000ff24247207 */ /* 0x000fe20000800000 */
[----:B------:R-:W-:Y:S01]  /*a150*/  UMOV UR36, UR58 ;  /* 0x0000003a00247c82 */ /* 0x000fe20008000000 */
[----:B------:R-:W-:Y:S05]  /*a160*/  BRA.U UP0, `(.L_x_146) ;  /* 0xffffffb900c47547 */ /* 0x000fea000b83ffff */
[----:B------:R-:W-:Y:S05]  /*a170*/  EXIT ;  /* 0x000000000000794d */ /* 0x000fea0003800000 */
.L_x_24:
[----:B--2---:R2:W3:Y:S02]  /*a180*/  SYNCS.PHASECHK.TRANS64.TRYWAIT P0, [R0+URZ+0x140], R3 ;  /* 0x00014003000075a7 */ /* 0x0044e400080011ff */
[----:B---3--:R-:W-:Y:S05]  /*a190*/  @!P0 NANOSLEEP.SYNCS 0x989680 ;  /* 0x009896800000895d */ /* 0x008fea0003900000 */
[----:B------:R-:W3:Y:S02]  /*a1a0*/  @!P0 SYNCS.PHASECHK.TRANS64 P0, [R0+URZ+0x140], R3 ;  /* 0x00014003000085a7 */ /* 0x000ee400080010ff */
[----:B---3--:R-:W-:Y:S05]  /*a1b0*/  @!P0 BRA `(.L_x_24) ;  /* 0xfffffffc00f08947 */ /* 0x008fea000383ffff */
[----:B------:R-:W-:Y:S05]  /*a1c0*/  BRA `(.L_x_147) ;  /* 0xffffff78004c7947 */ /* 0x000fea000383ffff */
.L_x_27:
[----:B--2---:R-:W-:-:S07]  /*a1d0*/  MOV R0, UR33 ;  /* 0x0000002100007c02 */ /* 0x004fce0008000f00 */
.L_x_148:
[----:B--2---:R2:W3:Y:S02]  /*a1e0*/  SYNCS.PHASECHK.TRANS64.TRYWAIT P0, [R0+URZ+0x40], R3 ;  /* 0x00004003000075a7 */ /* 0x0044e400080011ff */
[----:B---3--:R-:W-:Y:S05]  /*a1f0*/  @!P0 NANOSLEEP.SYNCS 0x989680 ;  /* 0x009896800000895d */ /* 0x008fea0003900000 */
[----:B------:R-:W3:Y:S02]  /*a200*/  @!P0 SYNCS.PHASECHK.TRANS64 P0, [R0+URZ+0x40], R3 ;  /* 0x00004003000085a7 */ /* 0x000ee400080010ff */
[----:B---3--:R-:W-:Y:S05]  /*a210*/  @!P0 BRA `(.L_x_148) ;  /* 0xfffffffc00f08947 */ /* 0x008fea000383ffff */
[----:B------:R-:W-:Y:S05]  /*a220*/  BRA `(.L_x_26) ;  /* 0xffffff78009c7947 */ /* 0x000fea000383ffff */
.L_x_34:
[----:B-1----:R-:W-:-:S07]  /*a230*/  MOV R0, UR17 ;  /* 0x0000001100007c02 */ /* 0x002fce0008000f00 */
.L_x_149:
[----:B-1----:R1:W2:Y:S02]  /*a240*/  SYNCS.PHASECHK.TRANS64.TRYWAIT P0, [R0+URZ+0x40], R3 ;  /* 0x00004003000075a7 */ /* 0x0022a400080011ff */
[----:B--2---:R-:W-:Y:S05]  /*a250*/  @!P0 NANOSLEEP.SYNCS 0x989680 ;  /* 0x009896800000895d */ /* 0x004fea0003900000 */
[----:B------:R-:W2:Y:S02]  /*a260*/  @!P0 SYNCS.PHASECHK.TRANS64 P0, [R0+URZ+0x40], R3 ;  /* 0x00004003000085a7 */ /* 0x000ea400080010ff */
[----:B--2---:R-:W-:Y:S05]  /*a270*/  @!P0 BRA `(.L_x_149) ;  /* 0xfffffffc00f08947 */ /* 0x004fea000383ffff */
[----:B------:R-:W-:Y:S05]  /*a280*/  BRA `(.L_x_33) ;  /* 0xffffff7c005c7947 */ /* 0x000fea000383ffff */
.L_x_39:
[----:B-1----:R1:W2:Y:S02]  /*a290*/  SYNCS.PHASECHK.TRANS64.TRYWAIT P0, [R3+URZ+0xd0], R0 ;  /* 0x0000d000030075a7 */ /* 0x0022a400080011ff */
[----:B--2---:R-:W-:Y:S05]  /*a2a0*/  @!P0 NANOSLEEP.SYNCS 0x989680 ;  /* 0x009896800000895d */ /* 0x004fea0003900000 */
[----:B------:R-:W2:Y:S02]  /*a2b0*/  @!P0 SYNCS.PHASECHK.TRANS64 P0, [R3+URZ+0xd0], R0 ;  /* 0x0000d000030085a7 */ /* 0x000ea400080010ff */
[----:B--2---:R-:W-:Y:S05]  /*a2c0*/  @!P0 BRA `(.L_x_39) ;  /* 0xfffffffc00f08947 */ /* 0x004fea000383ffff */
[----:B------:R-:W-:Y:S05]  /*a2d0*/  BRA `(.L_x_150) ;  /* 0xffffff8000007947 */ /* 0x000fea000383ffff */
.L_x_43:
[----:B-1----:R-:W-:-:S07]  /*a2e0*/  MOV R0, UR4 ;  /* 0x0000000400007c02 */ /* 0x002fce0008000f00 */
.L_x_151:
[----:B-1----:R1:W2:Y:S02]  /*a2f0*/  SYNCS.PHASECHK.TRANS64.TRYWAIT P0, [R0+URZ], R3 ;  /* 0x00000003000075a7 */ /* 0x0022a400080011ff */
[----:B--2---:R-:W-:Y:S05]  /*a300*/  @!P0 NANOSLEEP.SYNCS 0x989680 ;  /* 0x009896800000895d */ /* 0x004fea0003900000 */
[----:B------:R-:W2:Y:S02]  /*a310*/  @!P0 SYNCS.PHASECHK.TRANS64 P0, [R0+URZ], R3 ;  /* 0x00000003000085a7 */ /* 0x000ea400080010ff */
[----:B--2---:R-:W-:Y:S05]  /*a320*/  @!P0 BRA `(.L_x_151) ;  /* 0xfffffffc00f08947 */ /* 0x004fea000383ffff */
[----:B------:R-:W-:Y:S05]  /*a330*/  BRA `(.L_x_152) ;  /* 0xffffff8400a47947 */ /* 0x000fea000383ffff */
.L_x_44:
[----:B------:R-:W-:-:S07]  /*a340*/  MOV R0, UR5 ;  /* 0x0000000500007c02 */ /* 0x000fce0008000f00 */
.L_x_153:
[----:B-1----:R1:W2:Y:S02]  /*a350*/  SYNCS.PHASECHK.TRANS64.TRYWAIT P0, [R0+URZ], R3 ;  /* 0x00000003000075a7 */ /* 0x0022a400080011ff */
[----:B--2---:R-:W-:Y:S05]  /*a360*/  @!P0 NANOSLEEP.SYNCS 0x989680 ;  /* 0x009896800000895d */ /* 0x004fea0003900000 */
[----:B------:R-:W2:Y:S02]  /*a370*/  @!P0 SYNCS.PHASECHK.TRANS64 P0, [R0+URZ], R3 ;  /* 0x00000003000085a7 */ /* 0x000ea400080010ff */
[----:B--2---:R-:W-:Y:S05]  /*a380*/  @!P0 BRA `(.L_x_153) ;  /* 0xfffffffc00f08947 */ /* 0x004fea000383ffff */
[----:B------:R-:W-:Y:S05]  /*a390*/  BRA `(.L_x_154) ;  /* 0xffffff8400b07947 */ /* 0x000fea000383ffff */
.L_x_45:
[----:B------:R-:W-:-:S07]  /*a3a0*/  MOV R0, UR5 ;  /* 0x0000000500007c02 */ /* 0x000fce0008000f00 */
.L_x_155:
[----:B-1----:R1:W2:Y:S02]  /*a3b0*/  SYNCS.PHASECHK.TRANS64.TRYWAIT P0, [R0+URZ], R3 ;  /* 0x00000003000075a7 */ /* 0x0022a400080011ff */
[----:B--2---:R-:W-:Y:S05]  /*a3c0*/  @!P0 NANOSLEEP.SYNCS 0x989680 ;  /* 0x009896800000895d */ /* 0x004fea0003900000 */
[----:B------:R-:W2:Y:S02]  /*a3d0*/  @!P0 SYNCS.PHASECHK.TRANS64 P0, [R0+URZ], R3 ;  /* 0x00000003000085a7 */ /* 0x000ea400080010ff */
[----:B--2---:R-:W-:Y:S05]  /*a3e0*/  @!P0 BRA `(.L_x_155) ;  /* 0xfffffffc00f08947 */ /* 0x004fea000383ffff */
[----:B------:R-:W-:Y:S05]  /*a3f0*/  BRA `(.L_x_156) ;  /* 0xffffff8400bc7947 */ /* 0x000fea000383ffff */
.L_x_46:
[----:B------:R-:W-:-:S07]  /*a400*/  MOV R0, UR5 ;  /* 0x0000000500007c02 */ /* 0x000fce0008000f00 */
.L_x_157:
[----:B-1----:R1:W2:Y:S02]  /*a410*/  SYNCS.PHASECHK.TRANS64.TRYWAIT P0, [R0+URZ], R3 ;  /* 0x00000003000075a7 */ /* 0x0022a400080011ff */
[----:B--2---:R-:W-:Y:S05]  /*a420*/  @!P0 NANOSLEEP.SYNCS 0x989680 ;  /* 0x009896800000895d */ /* 0x004fea0003900000 */
[----:B------:R-:W2:Y:S02]  /*a430*/  @!P0 SYNCS.PHASECHK.TRANS64 P0, [R0+URZ], R3 ;  /* 0x00000003000085a7 */ /* 0x000ea400080010ff */
[----:B--2---:R-:W-:Y:S05]  /*a440*/  @!P0 BRA `(.L_x_157) ;  /* 0xfffffffc00f08947 */ /* 0x004fea000383ffff */
[----:B------:R-:W-:Y:S05]  /*a450*/  BRA `(.L_x_158) ;  /* 0xffffff8400c87947 */ /* 0x000fea000383ffff */
.L_x_47:
[----:B------:R-:W-:-:S07]  /*a460*/  MOV R0, UR5 ;  /* 0x0000000500007c02 */ /* 0x000fce0008000f00 */
.L_x_159:
[----:B-1----:R1:W2:Y:S02]  /*a470*/  SYNCS.PHASECHK.TRANS64.TRYWAIT P0, [R0+URZ], R3 ;  /* 0x00000003000075a7 */ /* 0x0022a400080011ff */
[----:B--2---:R-:W-:Y:S05]  /*a480*/  @!P0 NANOSLEEP.SYNCS 0x989680 ;  /* 0x009896800000895d */ /* 0x004fea0003900000 */
[----:B------:R-:W2:Y:S02]  /*a490*/  @!P0 SYNCS.PHASECHK.TRANS64 P0, [R0+URZ], R3 ;  /* 0x00000003000085a7 */ /* 0x000ea400080010ff */
[----:B--2---:R-:W-:Y:S05]  /*a4a0*/  @!P0 BRA `(.L_x_159) ;  /* 0xfffffffc00f08947 */ /* 0x004fea000383ffff */
[----:B------:R-:W-:Y:S05]  /*a4b0*/  BRA `(.L_x_160) ;  /* 0xffffff8400d47947 */ /* 0x000fea000383ffff */
.L_x_48:
[----:B------:R-:W-:-:S07]  /*a4c0*/  MOV R0, UR5 ;  /* 0x0000000500007c02 */ /* 0x000fce0008000f00 */
.L_x_161:
[----:B-1----:R1:W2:Y:S02]  /*a4d0*/  SYNCS.PHASECHK.TRANS64.TRYWAIT P0, [R0+URZ], R3 ;  /* 0x00000003000075a7 */ /* 0x0022a400080011ff */
[----:B--2---:R-:W-:Y:S05]  /*a4e0*/  @!P0 NANOSLEEP.SYNCS 0x989680 ;  /* 0x009896800000895d */ /* 0x004fea0003900000 */
[----:B------:R-:W2:Y:S02]  /*a4f0*/  @!P0 SYNCS.PHASECHK.TRANS64 P0, [R0+URZ], R3 ;  /* 0x00000003000085a7 */ /* 0x000ea400080010ff */
[----:B--2---:R-:W-:Y:S05]  /*a500*/  @!P0 BRA `(.L_x_161) ;  /* 0xfffffffc00f08947 */ /* 0x004fea000383ffff */
[----:B------:R-:W-:Y:S05]  /*a510*/  BRA `(.L_x_162) ;  /* 0xffffff8400e07947 */ /* 0x000fea000383ffff */
.L_x_49:
[----:B------:R-:W-:-:S07]  /*a520*/  MOV R0, UR5 ;  /* 0x0000000500007c02 */ /* 0x000fce0008000f00 */
.L_x_163:
[----:B-1----:R1:W2:Y:S02]  /*a530*/  SYNCS.PHASECHK.TRANS64.TRYWAIT P0, [R0+URZ], R3 ;  /* 0x00000003000075a7 */ /* 0x0022a400080011ff */
[----:B--2---:R-:W-:Y:S05]  /*a540*/  @!P0 NANOSLEEP.SYNCS 0x989680 ;  /* 0x009896800000895d */ /* 0x004fea0003900000 */
[----:B------:R-:W2:Y:S02]  /*a550*/  @!P0 SYNCS.PHASECHK.TRANS64 P0, [R0+URZ], R3 ;  /* 0x00000003000085a7 */ /* 0x000ea400080010ff */
[----:B--2---:R-:W-:Y:S05]  /*a560*/  @!P0 BRA `(.L_x_163) ;  /* 0xfffffffc00f08947 */ /* 0x004fea000383ffff */
[----:B------:R-:W-:Y:S05]  /*a570*/  BRA `(.L_x_164) ;  /* 0xffffff8400ec7947 */ /* 0x000fea000383ffff */
.L_x_52:
[----:B--2---:R2:W3:Y:S02]  /*a580*/  SYNCS.PHASECHK.TRANS64.TRYWAIT P0, [R2+URZ+0x130], R5 ;  /* 0x00013005020075a7 */ /* 0x0044e400080011ff */
[----:B---3--:R-:W-:Y:S05]  /*a590*/  @!P0 NANOSLEEP.SYNCS 0x989680 ;  /* 0x009896800000895d */ /* 0x008fea0003900000 */
[----:B------:R-:W3:Y:S02]  /*a5a0*/  @!P0 SYNCS.PHASECHK.TRANS64 P0, [R2+URZ+0x130], R5 ;  /* 0x00013005020085a7 */ /* 0x000ee400080010ff */
[----:B---3--:R-:W-:Y:S05]  /*a5b0*/  @!P0 BRA `(.L_x_52) ;  /* 0xfffffffc00f08947 */ /* 0x008fea000383ffff */
[----:B------:R-:W-:Y:S05]  /*a5c0*/  BRA `(.L_x_165) ;  /* 0xffffff8800487947 */ /* 0x000fea000383ffff */
.L_x_53:
[----:B------:R-:W-:-:S07]  /*a5d0*/  MOV R2, UR4 ;  /* 0x0000000400027c02 */ /* 0x000fce0008000f00 */
.L_x_166:
[----:B--2---:R2:W3:Y:S02]  /*a5e0*/  SYNCS.PHASECHK.TRANS64.TRYWAIT P0, [R2+URZ+0xe0], R5 ;  /* 0x0000e005020075a7 */ /* 0x0044e400080011ff */
[----:B---3--:R-:W-:Y:S05]  /*a5f0*/  @!P0 NANOSLEEP.SYNCS 0x989680 ;  /* 0x009896800000895d */ /* 0x008fea0003900000 */
[----:B------:R-:W3:Y:S02]  /*a600*/  @!P0 SYNCS.PHASECHK.TRANS64 P0, [R2+URZ+0xe0], R5 ;  /* 0x0000e005020085a7 */ /* 0x000ee400080010ff */
[----:B---3--:R-:W-:Y:S05]  /*a610*/  @!P0 BRA `(.L_x_166) ;  /* 0xfffffffc00f08947 */ /* 0x008fea000383ffff */
[----:B------:R-:W-:Y:S05]  /*a620*/  BRA `(.L_x_167) ;  /* 0xffffff8800587947 */ /* 0x000fea000383ffff */
.L_x_54:
[----:B--2---:R2:W3:Y:S02]  /*a630*/  SYNCS.PHASECHK.TRANS64.TRYWAIT P1, [R2+URZ+0xd0], R5 ;  /* 0x0000d005020075a7 */ /* 0x0044e400080211ff */
[----:B---3--:R-:W-:Y:S05]  /*a640*/  @!P1 NANOSLEEP.SYNCS 0x989680 ;  /* 0x009896800000995d */ /* 0x008fea0003900000 */
[----:B------:R-:W3:Y:S02]  /*a650*/  @!P1 SYNCS.PHASECHK.TRANS64 P1, [R2+URZ+0xd0], R5 ;  /* 0x0000d005020095a7 */ /* 0x000ee400080210ff */
[----:B---3--:R-:W-:Y:S05]  /*a660*/  @!P1 BRA `(.L_x_54) ;  /* 0xfffffffc00f09947 */ /* 0x008fea000383ffff */
[----:B------:R-:W-:Y:S05]  /*a670*/  BRA `(.L_x_168) ;  /* 0xffffff8800887947 */ /* 0x000fea000383ffff */
.L_x_57:
[----:B------:R-:W-:-:S07]  /*a680*/  MOV R0, UR4 ;  /* 0x0000000400007c02 */ /* 0x000fce0008000f00 */
.L_x_169:
[----:B--2---:R2:W3:Y:S02]  /*a690*/  SYNCS.PHASECHK.TRANS64.TRYWAIT P0, [R0+URZ+0xe0], R3 ;  /* 0x0000e003000075a7 */ /* 0x0044e400080011ff */
[----:B---3--:R-:W-:Y:S05]  /*a6a0*/  @!P0 NANOSLEEP.SYNCS 0x989680 ;  /* 0x009896800000895d */ /* 0x008fea0003900000 */
[----:B------:R-:W3:Y:S02]  /*a6b0*/  @!P0 SYNCS.PHASECHK.TRANS64 P0, [R0+URZ+0xe0], R3 ;  /* 0x0000e003000085a7 */ /* 0x000ee400080010ff */
[----:B---3--:R-:W-:Y:S05]  /*a6c0*/  @!P0 BRA `(.L_x_169) ;  /* 0xfffffffc00f08947 */ /* 0x008fea000383ffff */
[----:B------:R-:W-:Y:S05]  /*a6d0*/  BRA `(.L_x_56) ;  /* 0xffffff8800dc7947 */ /* 0x000fea000383ffff */
.L_x_66:
[----:B--2---:R-:W-:-:S04]  /*a6e0*/  MOV R0, UR5 ;  /* 0x0000000500007c02 */ /* 0x004fc80008000f00 */
[----:B------:R2:W3:Y:S03]  /*a6f0*/  SYNCS.PHASECHK.TRANS64.TRYWAIT P0, [R0+URZ+0x8], R7 ;  /* 0x00000807000075a7 */ /* 0x0004e600080011ff */
[----:B---3--:R-:W-:Y:S05]  /*a700*/  @!P0 NANOSLEEP.SYNCS 0x989680 ;  /* 0x009896800000895d */ /* 0x008fea0003900000 */
[----:B------:R-:W3:Y:S02]  /*a710*/  @!P0 SYNCS.PHASECHK.TRANS64 P0, [R0+URZ+0x8], R7 ;  /* 0x00000807000085a7 */ /* 0x000ee400080010ff */
[----:B---3--:R-:W-:Y:S05]  /*a720*/  @!P0 BRA `(.L_x_66) ;  /* 0xfffffffc00ec8947 */ /* 0x008fea000383ffff */
[----:B------:R-:W-:Y:S05]  /*a730*/  BRA `(.L_x_65) ;  /* 0xffffff8c00907947 */ /* 0x000fea000383ffff */
.L_x_68:
[----:B------:R-:W-:Y:S01]  /*a740*/  BSSY B0, `(.L_x_170) ;  /* 0x0000006000007945 */ /* 0x000fe20003800000 */
[----:B------:R-:W-:-:S07]  /*a750*/  MOV R15, 0xffffffff ;  /* 0xffffffff000f7802 */ /* 0x000fce0000000f00 */
[----:B-12--5:R-:W-:Y:S05]  /*a760*/  WARPSYNC.COLLECTIVE R15, `(.L_x_171) ;  /* 0x000000000f0c7348 */ /* 0x026fea0003c00000 */
[----:B------:R-:W-:Y:S02]  /*a770*/  ELECT P6, UR79, PT ;  /* 0x00000000004f782f */ /* 0x000fe400038c0000 */
[----:B------:R-:W-:Y:S01]  /*a780*/  MOV R14, UR79 ;  /* 0x0000004f000e7c02 */ /* 0x000fe20008000f00 */
[----:B-12--5:R-:W-:Y:S10]  /*a790*/  ENDCOLLECTIVE ;  /* 0x000000000000791b */ /* 0x026ff40003800000 */
.L_x_171:
[----:B------:R-:W-:Y:S05]  /*a7a0*/  BSYNC B0 ;  /* 0x0000000000007941 */ /* 0x000fea0003800000 */
.L_x_170:
[----:B------:R-:W-:Y:S05]  /*a7b0*/  BRA `(.L_x_172) ;  /* 0xffffff8c00c07947 */ /* 0x000fea000383ffff */
.L_x_70:
[----:B--2---:R-:W-:-:S04]  /*a7c0*/  MOV R0, UR5 ;  /* 0x0000000500007c02 */ /* 0x004fc80008000f00 */
[----:B------:R2:W3:Y:S03]  /*a7d0*/  SYNCS.PHASECHK.TRANS64.TRYWAIT P0, [R0+URZ+0x8], R5 ;  /* 0x00000805000075a7 */ /* 0x0004e600080011ff */
[----:B---3--:R-:W-:Y:S05]  /*a7e0*/  @!P0 NANOSLEEP.SYNCS 0x989680 ;  /* 0x009896800000895d */ /* 0x008fea0003900000 */
[----:B------:R-:W3:Y:S02]  /*a7f0*/  @!P0 SYNCS.PHASECHK.TRANS64 P0, [R0+URZ+0x8], R5 ;  /* 0x00000805000085a7 */ /* 0x000ee400080010ff */
[----:B---3--:R-:W-:Y:S05]  /*a800*/  @!P0 BRA `(.L_x_70) ;  /* 0xfffffffc00ec8947 */ /* 0x008fea000383ffff */
[----:B------:R-:W-:Y:S05]  /*a810*/  BRA `(.L_x_69) ;  /* 0xffffff8c00c47947 */ /* 0x000fea000383ffff */
.L_x_71:
[----:B-1----:R1:W2:Y:S02]  /*a820*/  SYNCS.PHASECHK.TRANS64.TRYWAIT P0, [R0+URZ+0xd0], R5 ;  /* 0x0000d005000075a7 */ /* 0x0022a400080011ff */
[----:B--2---:R-:W-:Y:S05]  /*a830*/  @!P0 NANOSLEEP.SYNCS 0x989680 ;  /* 0x009896800000895d */ /* 0x004fea0003900000 */
[----:B------:R-:W2:Y:S02]  /*a840*/  @!P0 SYNCS.PHASECHK.TRANS64 P0, [R0+URZ+0xd0], R5 ;  /* 0x0000d005000085a7 */ /* 0x000ea400080010ff */
[----:B--2---:R-:W-:Y:S05]  /*a850*/  @!P0 BRA `(.L_x_71) ;  /* 0xfffffffc00f08947 */ /* 0x004fea000383ffff */
[----:B------:R-:W-:Y:S05]  /*a860*/  BRA `(.L_x_173) ;  /* 0xffffff9000b07947 */ /* 0x000fea000383ffff */
.L_x_73:
[----:B------:R-:W-:-:S07]  /*a870*/  MOV R0, UR31 ;  /* 0x0000001f00007c02 */ /* 0x000fce0008000f00 */
.L_x_174:
[----:B-1----:R1:W2:Y:S02]  /*a880*/  SYNCS.PHASECHK.TRANS64.TRYWAIT P0, [R0+URZ+0x110], R5 ;  /* 0x00011005000075a7 */ /* 0x0022a400080011ff */
[----:B--2---:R-:W-:Y:S05]  /*a890*/  @!P0 NANOSLEEP.SYNCS 0x989680 ;  /* 0x009896800000895d */ /* 0x004fea0003900000 */
[----:B------:R-:W2:Y:S02]  /*a8a0*/  @!P0 SYNCS.PHASECHK.TRANS64 P0, [R0+URZ+0x110], R5 ;  /* 0x00011005000085a7 */ /* 0x000ea400080010ff */
[----:B--2---:R-:W-:Y:S05]  /*a8b0*/  @!P0 BRA `(.L_x_174) ;  /* 0xfffffffc00f08947 */ /* 0x004fea000383ffff */
[----:B------:R-:W-:Y:S05]  /*a8c0*/  BRA `(.L_x_175) ;  /* 0xffffff9000fc7947 */ /* 0x000fea000383ffff */
.L_x_76:
[----:B------:R-:W-:Y:S07]  /*a8d0*/  MOV R0, UR5 ;  /* 0x0000000500007c02 */ /* 0x000fee0008000f00 */
.L_x_176:
[----:B-1----:R1:W2:Y:S02]  /*a8e0*/  SYNCS.PHASECHK.TRANS64.TRYWAIT P0, [R0+URZ], R5 ;  /* 0x00000005000075a7 */ /* 0x0022a400080011ff */
[----:B--2---:R-:W-:Y:S05]  /*a8f0*/  @!P0 NANOSLEEP.SYNCS 0x989680 ;  /* 0x009896800000895d */ /* 0x004fea0003900000 */
[----:B------:R-:W2:Y:S02]  /*a900*/  @!P0 SYNCS.PHASECHK.TRANS64 P0, [R0+URZ], R5 ;  /* 0x00000005000085a7 */ /* 0x000ea400080010ff */
[----:B--2---:R-:W-:Y:S05]  /*a910*/  @!P0 BRA `(.L_x_176) ;  /* 0xfffffffc00f08947 */ /* 0x004fea000383ffff */
[----:B------:R-:W-:Y:S05]  /*a920*/  BRA `(.L_x_75) ;  /* 0xffffff9400107947 */ /* 0x000fea000383ffff */
.L_x_80:
[----:B-1----:R-:W-:-:S07]  /*a930*/  MOV R0, UR4 ;  /* 0x0000000400007c02 */ /* 0x002fce0008000f00 */
.L_x_177:
[----:B-1----:R1:W2:Y:S02]  /*a940*/  SYNCS.PHASECHK.TRANS64.TRYWAIT P0, [R0+URZ], R3 ;  /* 0x00000003000075a7 */ /* 0x0022a400080011ff */
[----:B--2---:R-:W-:Y:S05]  /*a950*/  @!P0 NANOSLEEP.SYNCS 0x989680 ;  /* 0x009896800000895d */ /* 0x004fea0003900000 */
[----:B------:R-:W2:Y:S02]  /*a960*/  @!P0 SYNCS.PHASECHK.TRANS64 P0, [R0+URZ], R3 ;  /* 0x00000003000085a7 */ /* 0x000ea400080010ff */
[----:B--2---:R-:W-:Y:S05]  /*a970*/  @!P0 BRA `(.L_x_177) ;  /* 0xfffffffc00f08947 */ /* 0x004fea000383ffff */
[----:B------:R-:W-:Y:S05]  /*a980*/  BRA `(.L_x_178) ;  /* 0xffffff9800047947 */ /* 0x000fea000383ffff */
.L_x_81:
[----:B------:R-:W-:-:S07]  /*a990*/  MOV R0, UR5 ;  /* 0x0000000500007c02 */ /* 0x000fce0008000f00 */
.L_x_179:
[----:B-1----:R1:W2:Y:S02]  /*a9a0*/  SYNCS.PHASECHK.TRANS64.TRYWAIT P0, [R0+URZ], R3 ;  /* 0x00000003000075a7 */ /* 0x0022a400080011ff */
[----:B--2---:R-:W-:Y:S05]  /*a9b0*/  @!P0 NANOSLEEP.SYNCS 0x989680 ;  /* 0x009896800000895d */ /* 0x004fea0003900000 */
[----:B------:R-:W2:Y:S02]  /*a9c0*/  @!P0 SYNCS.PHASECHK.TRANS64 P0, [R0+URZ], R3 ;  /* 0x00000003000085a7 */ /* 0x000ea400080010ff */
[----:B--2---:R-:W-:Y:S05]  /*a9d0*/  @!P0 BRA `(.L_x_179) ;  /* 0xfffffffc00f08947 */ /* 0x004fea000383ffff */
[----:B------:R-:W-:Y:S05]  /*a9e0*/  BRA `(.L_x_180) ;  /* 0xffffff9800107947 */ /* 0x000fea000383ffff */
.L_x_82:
[----:B------:R-:W-:-:S07]  /*a9f0*/  MOV R0, UR5 ;  /* 0x0000000500007c02 */ /* 0x000fce0008000f00 */
.L_x_181:
[----:B-1----:R1:W2:Y:S02]  /*aa00*/  SYNCS.PHASECHK.TRANS64.TRYWAIT P0, [R0+URZ], R3 ;  /* 0x00000003000075a7 */ /* 0x0022a400080011ff */
[----:B--2---:R-:W-:Y:S05]  /*aa10*/  @!P0 NANOSLEEP.SYNCS 0x989680 ;  /* 0x009896800000895d */ /* 0x004fea0003900000 */
[----:B------:R-:W2:Y:S02]  /*aa20*/  @!P0 SYNCS.PHASECHK.TRANS64 P0, [R0+URZ], R3 ;  /* 0x00000003000085a7 */ /* 0x000ea400080010ff */
[----:B--2---:R-:W-:Y:S05]  /*aa30*/  @!P0 BRA `(.L_x_181) ;  /* 0xfffffffc00f08947 */ /* 0x004fea000383ffff */
[----:B------:R-:W-:Y:S05]  /*aa40*/  BRA `(.L_x_182) ;  /* 0xffffff98001c7947 */ /* 0x000fea000383ffff */
.L_x_85:
[----:B------:R-:W-:-:S07]  /*aa50*/  MOV R0, UR26 ;  /* 0x0000001a00007c02 */ /* 0x000fce0008000f00 */
.L_x_183:
[----:B-1----:R1:W2:Y:S02]  /*aa60*/  SYNCS.PHASECHK.TRANS64.TRYWAIT P1, [R0+URZ+0x150], R3 ;  /* 0x00015003000075a7 */ /* 0x0022a400080211ff */
[----:B--2---:R-:W-:Y:S05]  /*aa70*/  @!P1 NANOSLEEP.SYNCS 0x989680 ;  /* 0x009896800000995d */ /* 0x004fea0003900000 */
[----:B------:R-:W2:Y:S02]  /*aa80*/  @!P1 SYNCS.PHASECHK.TRANS64 P1, [R0+URZ+0x150], R3 ;  /* 0x00015003000095a7 */ /* 0x000ea400080210ff */
[----:B--2---:R-:W-:Y:S05]  /*aa90*/  @!P1 BRA `(.L_x_183) ;  /* 0xfffffffc00f09947 */ /* 0x004fea000383ffff */
[----:B------:R-:W-:Y:S05]  /*aaa0*/  BRA `(.L_x_184) ;  /* 0xffffff9800687947 */ /* 0x000fea000383ffff */
.L_x_90:
[----:B---3--:R3:W4:Y:S02]  /*aab0*/  SYNCS.PHASECHK.TRANS64.TRYWAIT P0, [R12+URZ+0xd0], R9 ;  /* 0x0000d0090c0075a7 */ /* 0x00872400080011ff */
[----:B----4-:R-:W-:Y:S05]  /*aac0*/  @!P0 NANOSLEEP.SYNCS 0x989680 ;  /* 0x009896800000895d */ /* 0x010fea0003900000 */
[----:B------:R-:W4:Y:S02]  /*aad0*/  @!P0 SYNCS.PHASECHK.TRANS64 P0, [R12+URZ+0xd0], R9 ;  /* 0x0000d0090c0085a7 */ /* 0x000f2400080010ff */
[----:B----4-:R-:W-:Y:S05]  /*aae0*/  @!P0 BRA `(.L_x_90) ;  /* 0xfffffffc00f08947 */ /* 0x010fea000383ffff */
[----:B------:R-:W-:Y:S05]  /*aaf0*/  BRA `(.L_x_185) ;  /* 0xffffff9c009c7947 */ /* 0x000fea000383ffff */
.L_x_93:
[----:B------:R-:W-:Y:S07]  /*ab00*/  MOV R0, UR21 ;  /* 0x0000001500007c02 */ /* 0x000fee0008000f00 */
.L_x_186:
[----:B-1----:R1:W3:Y:S02]  /*ab10*/  SYNCS.PHASECHK.TRANS64.TRYWAIT P2, [R0+URZ+0xc8], R11 ;  /* 0x0000c80b000075a7 */ /* 0x0022e400080411ff */
[----:B---3--:R-:W-:Y:S05]  /*ab20*/  @!P2 NANOSLEEP.SYNCS 0x989680 ;  /* 0x009896800000a95d */ /* 0x008fea0003900000 */
[----:B------:R-:W3:Y:S02]  /*ab30*/  @!P2 SYNCS.PHASECHK.TRANS64 P2, [R0+URZ+0xc8], R11 ;  /* 0x0000c80b0000a5a7 */ /* 0x000ee400080410ff */
[----:B---3--:R-:W-:Y:S05]  /*ab40*/  @!P2 BRA `(.L_x_186) ;  /* 0xfffffffc00f0a947 */ /* 0x008fea000383ffff */
[----:B------:R-:W-:Y:S05]  /*ab50*/  BRA `(.L_x_92) ;  /* 0xffffffa400047947 */ /* 0x000fea000383ffff */
.L_x_96:
[----:B---3--:R-:W-:Y:S07]  /*ab60*/  MOV R0, UR21 ;  /* 0x0000001500007c02 */ /* 0x008fee0008000f00 */
.L_x_187:
[----:B-1----:R1:W3:Y:S02]  /*ab70*/  SYNCS.PHASECHK.TRANS64.TRYWAIT P0, [R0+URZ+0xa0], R9 ;  /* 0x0000a009000075a7 */ /* 0x0022e400080011ff */
[----:B---3--:R-:W-:Y:S05]  /*ab80*/  @!P0 NANOSLEEP.SYNCS 0x989680 ;  /* 0x009896800000895d */ /* 0x008fea0003900000 */
[----:B------:R-:W3:Y:S02]  /*ab90*/  @!P0 SYNCS.PHASECHK.TRANS64 P0, [R0+URZ+0xa0], R9 ;  /* 0x0000a009000085a7 */ /* 0x000ee400080010ff */
[----:B---3--:R-:W-:Y:S05]  /*aba0*/  @!P0 BRA `(.L_x_187) ;  /* 0xfffffffc00f08947 */ /* 0x008fea000383ffff */
[----:B------:R-:W-:Y:S05]  /*abb0*/  BRA `(.L_x_188) ;  /* 0xffffffa400607947 */ /* 0x000fea000383ffff */
.L_x_97:
[----:B------:R-:W-:Y:S07]  /*abc0*/  MOV R0, UR21 ;  /* 0x0000001500007c02 */ /* 0x000fee0008000f00 */
.L_x_189:
[----:B-1----:R1:W3:Y:S02]  /*abd0*/  SYNCS.PHASECHK.TRANS64.TRYWAIT P0, [R0+URZ+0xa8], R9 ;  /* 0x0000a809000075a7 */ /* 0x0022e400080011ff */
[----:B---3--:R-:W-:Y:S05]  /*abe0*/  @!P0 NANOSLEEP.SYNCS 0x989680 ;  /* 0x009896800000895d */ /* 0x008fea0003900000 */
[----:B------:R-:W3:Y:S02]  /*abf0*/  @!P0 SYNCS.PHASECHK.TRANS64 P0, [R0+URZ+0xa8], R9 ;  /* 0x0000a809000085a7 */ /* 0x000ee400080010ff */
[----:B---3--:R-:W-:Y:S05]  /*ac00*/  @!P0 BRA `(.L_x_189) ;  /* 0xfffffffc00f08947 */ /* 0x008fea000383ffff */
[----:B------:R-:W-:Y:S05]  /*ac10*/  BRA `(.L_x_190) ;  /* 0xffffffa400b87947 */ /* 0x000fea000383ffff */
.L_x_98:
[----:B------:R-:W-:Y:S07]  /*ac20*/  MOV R0, UR21 ;  /* 0x0000001500007c02 */ /* 0x000fee0008000f00 */
.L_x_191:
[----:B-1----:R1:W3:Y:S02]  /*ac30*/  SYNCS.PHASECHK.TRANS64.TRYWAIT P0, [R0+URZ+0xb0], R9 ;  /* 0x0000b009000075a7 */ /* 0x0022e400080011ff */
[----:B---3--:R-:W-:Y:S05]  /*ac40*/  @!P0 NANOSLEEP.SYNCS 0x989680 ;  /* 0x009896800000895d */ /* 0x008fea0003900000 */
[----:B------:R-:W3:Y:S02]  /*ac50*/  @!P0 SYNCS.PHASECHK.TRANS64 P0, [R0+URZ+0xb0], R9 ;  /* 0x0000b009000085a7 */ /* 0x000ee400080010ff */
[----:B---3--:R-:W-:Y:S05]  /*ac60*/  @!P0 BRA `(.L_x_191) ;  /* 0xfffffffc00f08947 */ /* 0x008fea000383ffff */
[----:B------:R-:W-:Y:S05]  /*ac70*/  BRA `(.L_x_192) ;  /* 0xffffffa800147947 */ /* 0x000fea000383ffff */
.L_x_99:
[----:B------:R-:W-:Y:S07]  /*ac80*/  MOV R0, UR21 ;  /* 0x0000001500007c02 */ /* 0x000fee0008000f00 */
.L_x_193:
[----:B-1----:R1:W3:Y:S02]  /*ac90*/  SYNCS.PHASECHK.TRANS64.TRYWAIT P0, [R0+URZ+0xb8], R9 ;  /* 0x0000b809000075a7 */ /* 0x0022e400080011ff */
[----:B---3--:R-:W-:Y:S05]  /*aca0*/  @!P0 NANOSLEEP.SYNCS 0x989680 ;  /* 0x009896800000895d */ /* 0x008fea0003900000 */
[----:B------:R-:W3:Y:S02]  /*acb0*/  @!P0 SYNCS.PHASECHK.TRANS64 P0, [R0+URZ+0xb8], R9 ;  /* 0x0000b809000085a7 */ /* 0x000ee400080010ff */
[----:B---3--:R-:W-:Y:S05]  /*acc0*/  @!P0 BRA `(.L_x_193) ;  /* 0xfffffffc00f08947 */ /* 0x008fea000383ffff */
[----:B------:R-:W-:Y:S05]  /*acd0*/  BRA `(.L_x_194) ;  /* 0xffffffa800707947 */ /* 0x000fea000383ffff */
.L_x_101:
[----:B------:R-:W-:-:S07]  /*ace0*/  MOV R0, UR21 ;  /* 0x0000001500007c02 */ /* 0x000fce0008000f00 */
.L_x_195:
[----:B-1----:R1:W4:Y:S02]  /*acf0*/  SYNCS.PHASECHK.TRANS64.TRYWAIT P0, [R0+URZ+0xa0], R3 ;  /* 0x0000a003000075a7 */ /* 0x00232400080011ff */
[----:B----4-:R-:W-:Y:S05]  /*ad00*/  @!P0 NANOSLEEP.SYNCS 0x989680 ;  /* 0x009896800000895d */ /* 0x010fea0003900000 */
[----:B------:R-:W4:Y:S02]  /*ad10*/  @!P0 SYNCS.PHASECHK.TRANS64 P0, [R0+URZ+0xa0], R3 ;  /* 0x0000a003000085a7 */ /* 0x000f2400080010ff */
[----:B----4-:R-:W-:Y:S05]  /*ad20*/  @!P0 BRA `(.L_x_195) ;  /* 0xfffffffc00f08947 */ /* 0x010fea000383ffff */
[----:B------:R-:W-:Y:S05]  /*ad30*/  BRA `(.L_x_196) ;  /* 0xffffffa800fc7947 */ /* 0x000fea000383ffff */
.L_x_102:
[----:B-1----:R-:W-:-:S07]  /*ad40*/  MOV R0, UR21 ;  /* 0x0000001500007c02 */ /* 0x002fce0008000f00 */
.L_x_197:
[----:B-1----:R1:W4:Y:S02]  /*ad50*/  SYNCS.PHASECHK.TRANS64.TRYWAIT P0, [R0+URZ+0xa8], R3 ;  /* 0x0000a803000075a7 */ /* 0x00232400080011ff */
[----:B----4-:R-:W-:Y:S05]  /*ad60*/  @!P0 NANOSLEEP.SYNCS 0x989680 ;  /* 0x009896800000895d */ /* 0x010fea0003900000 */
[----:B------:R-:W4:Y:S02]  /*ad70*/  @!P0 SYNCS.PHASECHK.TRANS64 P0, [R0+URZ+0xa8], R3 ;  /* 0x0000a803000085a7 */ /* 0x000f2400080010ff */
[----:B----4-:R-:W-:Y:S05]  /*ad80*/  @!P0 BRA `(.L_x_197) ;  /* 0xfffffffc00f08947 */ /* 0x010fea000383ffff */
[----:B------:R-:W-:Y:S05]  /*ad90*/  BRA `(.L_x_198) ;  /* 0xffffffa800ec7947 */ /* 0x000fea000383ffff */
.L_x_103:
[----:B-1----:R-:W-:-:S07]  /*ada0*/  MOV R0, UR21 ;  /* 0x0000001500007c02 */ /* 0x002fce0008000f00 */
.L_x_199:
[----:B-1----:R1:W4:Y:S02]  /*adb0*/  SYNCS.PHASECHK.TRANS64.TRYWAIT P0, [R0+URZ+0xb0], R3 ;  /* 0x0000b003000075a7 */ /* 0x00232400080011ff */
[----:B----4-:R-:W-:Y:S05]  /*adc0*/  @!P0 NANOSLEEP.SYNCS 0x989680 ;  /* 0x009896800000895d */ /* 0x010fea0003900000 */
[----:B------:R-:W4:Y:S02]  /*add0*/  @!P0 SYNCS.PHASECHK.TRANS64 P0, [R0+URZ+0xb0], R3 ;  /* 0x0000b003000085a7 */ /* 0x000f2400080010ff */
[----:B----4-:R-:W-:Y:S05]  /*ade0*/  @!P0 BRA `(.L_x_199) ;  /* 0xfffffffc00f08947 */ /* 0x010fea000383ffff */
[----:B------:R-:W-:Y:S05]  /*adf0*/  BRA `(.L_x_200) ;  /* 0xffffffa800dc7947 */ /* 0x000fea000383ffff */
.L_x_105:
[----:B--2---:R2:W3:Y:S02]  /*ae00*/  SYNCS.PHASECHK.TRANS64.TRYWAIT P0, [R3+URZ+0xd0], R0 ;  /* 0x0000d000030075a7 */ /* 0x0044e400080011ff */
[----:B---3--:R-:W-:Y:S05]  /*ae10*/  @!P0 NANOSLEEP.SYNCS 0x989680 ;  /* 0x009896800000895d */ /* 0x008fea0003900000 */
[----:B------:R-:W3:Y:S02]  /*ae20*/  @!P0 SYNCS.PHASECHK.TRANS64 P0, [R3+URZ+0xd0], R0 ;  /* 0x0000d000030085a7 */ /* 0x000ee400080010ff */
[----:B---3--:R-:W-:Y:S05]  /*ae30*/  @!P0 BRA `(.L_x_105) ;  /* 0xfffffffc00f08947 */ /* 0x008fea000383ffff */
[----:B------:R-:W-:Y:S05]  /*ae40*/  BRA `(.L_x_201) ;  /* 0xffffffac00a07947 */ /* 0x000fea000383ffff */
.L_x_116:
[----:B--2---:R2:W1:Y:S02]  /*ae50*/  SYNCS.PHASECHK.TRANS64.TRYWAIT P1, [R5+URZ+0x80], R2 ;  /* 0x00008002050075a7 */ /* 0x00446400080211ff */
[----:B-1----:R-:W-:Y:S05]  /*ae60*/  @!P1 NANOSLEEP.SYNCS 0x989680 ;  /* 0x009896800000995d */ /* 0x002fea0003900000 */
[----:B------:R-:W1:Y:S02]  /*ae70*/  @!P1 SYNCS.PHASECHK.TRANS64 P1, [R5+URZ+0x80], R2 ;  /* 0x00008002050095a7 */ /* 0x000e6400080210ff */
[----:B-1----:R-:W-:Y:S05]  /*ae80*/  @!P1 BRA `(.L_x_116) ;  /* 0xfffffffc00f09947 */ /* 0x002fea000383ffff */
[----:B------:R-:W-:Y:S05]  /*ae90*/  BRA `(.L_x_115) ;  /* 0xffffffbc00007947 */ /* 0x000fea000383ffff */
.L_x_118:
[----:B-1----:R1:W3:Y:S02]  /*aea0*/  SYNCS.PHASECHK.TRANS64.TRYWAIT P0, [R92+URZ+0xf0], R7 ;  /* 0x0000f0075c0075a7 */ /* 0x0022e400080011ff */
[----:B---3--:R-:W-:Y:S05]  /*aeb0*/  @!P0 NANOSLEEP.SYNCS 0x989680 ;  /* 0x009896800000895d */ /* 0x008fea0003900000 */
[----:B------:R-:W3:Y:S02]  /*aec0*/  @!P0 SYNCS.PHASECHK.TRANS64 P0, [R92+URZ+0xf0], R7 ;  /* 0x0000f0075c0085a7 */ /* 0x000ee400080010ff */
[----:B---3--:R-:W-:Y:S05]  /*aed0*/  @!P0 BRA `(.L_x_118) ;  /* 0xfffffffc00f08947 */ /* 0x008fea000383ffff */
[----:B------:R-:W-:Y:S05]  /*aee0*/  BRA `(.L_x_117) ;  /* 0xffffffbc00507947 */ /* 0x000fea000383ffff */
.L_x_126:
[----:B---3--:R3:W4:Y:S02]  /*aef0*/  SYNCS.PHASECHK.TRANS64.TRYWAIT P0, [R112+URZ+0x80], R3 ;  /* 0x00008003700075a7 */ /* 0x00872400080011ff */
[----:B----4-:R-:W-:Y:S05]  /*af00*/  @!P0 NANOSLEEP.SYNCS 0x989680 ;  /* 0x009896800000895d */ /* 0x010fea0003900000 */
[----:B------:R-:W4:Y:S02]  /*af10*/  @!P0 SYNCS.PHASECHK.TRANS64 P0, [R112+URZ+0x80], R3 ;  /* 0x00008003700085a7 */ /* 0x000f2400080010ff */
[----:B----4-:R-:W-:Y:S05]  /*af20*/  @!P0 BRA `(.L_x_126) ;  /* 0xfffffffc00f08947 */ /* 0x010fea000383ffff */
[----:B------:R-:W-:Y:S05]  /*af30*/  BRA `(.L_x_125) ;  /* 0xffffffc800587947 */ /* 0x000fea000383ffff */
.L_x_134:
[----:B---3--:R3:W4:Y:S02]  /*af40*/  SYNCS.PHASECHK.TRANS64.TRYWAIT P0, [R112+URZ+0x80], R5 ;  /* 0x00008005700075a7 */ /* 0x00872400080011ff */
[----:B----4-:R-:W-:Y:S05]  /*af50*/  @!P0 NANOSLEEP.SYNCS 0x989680 ;  /* 0x009896800000895d */ /* 0x010fea0003900000 */
[----:B------:R-:W4:Y:S02]  /*af60*/  @!P0 SYNCS.PHASECHK.TRANS64 P0, [R112+URZ+0x80], R5 ;  /* 0x00008005700085a7 */ /* 0x000f2400080010ff */
[----:B----4-:R-:W-:Y:S05]  /*af70*/  @!P0 BRA `(.L_x_134) ;  /* 0xfffffffc00f08947 */ /* 0x010fea000383ffff */
[----:B------:R-:W-:Y:S05]  /*af80*/  BRA `(.L_x_133) ;  /* 0xffffffd400a87947 */ /* 0x000fea000383ffff */
.L_x_142:
[----:B---3--:R3:W4:Y:S02]  /*af90*/  SYNCS.PHASECHK.TRANS64.TRYWAIT P0, [R103+URZ+0x80], R4 ;  /* 0x00008004670075a7 */ /* 0x00872400080011ff */
[----:B----4-:R-:W-:Y:S05]  /*afa0*/  @!P0 NANOSLEEP.SYNCS 0x989680 ;  /* 0x009896800000895d */ /* 0x010fea0003900000 */
[----:B------:R-:W4:Y:S02]  /*afb0*/  @!P0 SYNCS.PHASECHK.TRANS64 P0, [R103+URZ+0x80], R4 ;  /* 0x00008004670085a7 */ /* 0x000f2400080010ff */
[----:B----4-:R-:W-:Y:S05]  /*afc0*/  @!P0 BRA `(.L_x_142) ;  /* 0xfffffffc00f08947 */ /* 0x010fea000383ffff */
[----:B------:R-:W-:Y:S05]  /*afd0*/  BRA `(.L_x_141) ;  /* 0xffffffe400007947 */ /* 0x000fea000383ffff */
        .weak           $__internal_0_$__cuda_sm10x_tcgen05_guardrail_trap_col_being_dealloced_not_returned_by_alloc
        .type           $__internal_0_$__cuda_sm10x_tcgen05_guardrail_trap_col_being_dealloced_not_returned_by_alloc,@function
        .size           $__internal_0_$__cuda_sm10x_tcgen05_guardrail_trap_col_being_dealloced_not_returned_by_alloc,($__internal_1_$__cuda_sm10x_tcgen05_guardrail_trap_phase_invalid_during_alloc - $__internal_0_$__cuda_sm10x_tcgen05_guardrail_trap_col_being_dealloced_not_returned_by_alloc)
$__internal_0_$__cuda_sm10x_tcgen05_guardrail_trap_col_being_dealloced_not_returned_by_alloc:
[----:B------:R-:W-:Y:S05]  /*afe0*/  BPT.TRAP 0x1 ;  /* 0x000000040000795c */ /* 0x000fea0000300000 */
[----:B------:R-:W-:-:S04]  /*aff0*/  HFMA2 R3, -RZ, RZ, 0, 0 ;  /* 0x00000000ff037431 */ /* 0x000fc800000001ff */
[----:B------:R-:W-:Y:S05]  /*b000*/  RET.REL.NODEC R2 `(_ZN7cutlass13device_kernelINS_4gemm6kernel13GemmUniversalIN4cute5tupleIJiiiiEEENS1_10collective13CollectiveMmaINS1_35MainloopSm100TmaUmmaWarpSpecializedILi8ELi2ELi4ENS5_IJNS4_1CILi2EEENSA_ILi4EEENSA_ILi1EEEEEEEENS5_IJNSA_ILi128EEENSA_ILi256EEESG_EEENS_12float_e4m3_tENS5_IJlSD_lEEESJ_SK_NS4_8TiledMMAINS4_8MMA_AtomIJNS4_10MMA_TraitsINS4_25SM100_MMA_F8F6F4_2x1SM_SSEJSJ_SJ_fSG_SH_NS4_17integral_constantINS4_4UMMA5MajorELSR_0EEESS_NSP_INSQ_7ScaleInELST_0EEESU_EEEEEENS4_6LayoutINS5_IJSD_SD_SD_EEENS5_IJNSA_ILi0EEESZ_SZ_EEEEENS5_IJNS4_10UnderscoreES12_S12_EEEEENS4_28SM100_TMA_2SM_LOAD_MULTICASTENS4_14ComposedLayoutINS4_7SwizzleILi3ELi4ELi3EEENS4_18smem_ptr_flag_bitsILi8EEENSX_INS5_IJNSA_ILi8EEESG_EEENS5_IJSG_SD_EEEEEEEvNS4_8identityENS4_18SM100_TMA_2SM_LOADES1F_vS1G_EENS_8epilogue10collective18CollectiveEpilogueINS1J_23Sm100TmaWarpSpecializedILi4ELi2ELi32ELb0ELb0EEEJNS5_IJNSA_ILi64EEESH_SG_EEENS5_IJNSX_IS1O_SD_EENSX_INS5_IJNSA_ILi32EEESB_EEENS5_IJSD_SG_EEEEEEEESJ_SK_SJ_SK_NS1J_6fusion15FusionCallbacksIS1N_NS1W_17LinearCombinationISJ_fSJ_fLNS_15FloatRoundStyleE2EEES1P_S1V_JEEENS4_5SM1004TMEM4LOAD26SM100_TMEM_LOAD_32dp32b32xENS4_13SM90_TMA_LOADENS16_INS17_ILi1ELi4ELi3EEES1A_NSX_INS5_IJS1B_S1R_EEENS5_IJS1R_SD_EEEEEEENS4_39AutoVectorizingCopyWithAssumedAlignmentILi128EEENS4_14SM90_TMA_STOREES2B_S2D_S2D_EEEvvEEEEvNT_6ParamsE) ;  /* 0xffffff4c02fc7950 */ /* 0x000fea0003c3ffff */
        .weak           $__internal_1_$__cuda_sm10x_tcgen05_guardrail_trap_phase_invalid_during_alloc
        .type           $__internal_1_$__cuda_sm10x_tcgen05_guardrail_trap_phase_invalid_during_alloc,@function
        .size           $__internal_1_$__cuda_sm10x_tcgen05_guardrail_trap_phase_invalid_during_alloc,($__internal_2_$__cuda_sm10x_tcgen05_guardrail_trap_unallocated_columns_being_dealloced - $__internal_1_$__cuda_sm10x_tcgen05_guardrail_trap_phase_invalid_during_alloc)
$__internal_1_$__cuda_sm10x_tcgen05_guardrail_trap_phase_invalid_during_alloc:
[----:B------:R-:W-:Y:S05]  /*b010*/  BPT.TRAP 0x1 ;  /* 0x000000040000795c */ /* 0x000fea0000300000 */
[----:B------:R-:W-:-:S04]  /*b020*/  MOV R5, 0x0 ;  /* 0x0000000000057802 */ /* 0x000fc80000000f00 */
[----:B------:R-:W-:Y:S05]  /*b030*/  RET.REL.NODEC R4 `(_ZN7cutlass13device_kernelINS_4gemm6kernel13GemmUniversalIN4cute5tupleIJiiiiEEENS1_10collective13CollectiveMmaINS1_35MainloopSm100TmaUmmaWarpSpecializedILi8ELi2ELi4ENS5_IJNS4_1CILi2EEENSA_ILi4EEENSA_ILi1EEEEEEEENS5_IJNSA_ILi128EEENSA_ILi256EEESG_EEENS_12float_e4m3_tENS5_IJlSD_lEEESJ_SK_NS4_8TiledMMAINS4_8MMA_AtomIJNS4_10MMA_TraitsINS4_25SM100_MMA_F8F6F4_2x1SM_SSEJSJ_SJ_fSG_SH_NS4_17integral_constantINS4_4UMMA5MajorELSR_0EEESS_NSP_INSQ_7ScaleInELST_0EEESU_EEEEEENS4_6LayoutINS5_IJSD_SD_SD_EEENS5_IJNSA_ILi0EEESZ_SZ_EEEEENS5_IJNS4_10UnderscoreES12_S12_EEEEENS4_28SM100_TMA_2SM_LOAD_MULTICASTENS4_14ComposedLayoutINS4_7SwizzleILi3ELi4ELi3EEENS4_18smem_ptr_flag_bitsILi8EEENSX_INS5_IJNSA_ILi8EEESG_EEENS5_IJSG_SD_EEEEEEEvNS4_8identityENS4_18SM100_TMA_2SM_LOADES1F_vS1G_EENS_8epilogue10collective18CollectiveEpilogueINS1J_23Sm100TmaWarpSpecializedILi4ELi2ELi32ELb0ELb0EEEJNS5_IJNSA_ILi64EEESH_SG_EEENS5_IJNSX_IS1O_SD_EENSX_INS5_IJNSA_ILi32EEESB_EEENS5_IJSD_SG_EEEEEEEESJ_SK_SJ_SK_NS1J_6fusion15FusionCallbacksIS1N_NS1W_17LinearCombinationISJ_fSJ_fLNS_15FloatRoundStyleE2EEES1P_S1V_JEEENS4_5SM1004TMEM4LOAD26SM100_TMEM_LOAD_32dp32b32xENS4_13SM90_TMA_LOADENS16_INS17_ILi1ELi4ELi3EEES1A_NSX_INS5_IJS1B_S1R_EEENS5_IJS1R_SD_EEEEEEENS4_39AutoVectorizingCopyWithAssumedAlignmentILi128EEENS4_14SM90_TMA_STOREES2B_S2D_S2D_EEEvvEEEEvNT_6ParamsE) ;  /* 0xffffff4c04f07950 */ /* 0x000fea0003c3ffff */
        .weak           $__internal_2_$__cuda_sm10x_tcgen05_guardrail_trap_unallocated_columns_being_dealloced
        .type           $__internal_2_$__cuda_sm10x_tcgen05_guardrail_trap_unallocated_columns_being_dealloced,@function
        .size           $__internal_2_$__cuda_sm10x_tcgen05_guardrail_trap_unallocated_columns_being_dealloced,(.L_x_203 - $__internal_2_$__cuda_sm10x_tcgen05_guardrail_trap_unallocated_columns_being_dealloced)
$__internal_2_$__cuda_sm10x_tcgen05_guardrail_trap_unallocated_columns_being_dealloced:
[----:B------:R-:W-:Y:S05]  /*b040*/  BPT.TRAP 0x1 ;  /* 0x000000040000795c */ /* 0x000fea0000300000 */
[----:B------:R-:W-:-:S04]  /*b050*/  HFMA2 R3, -RZ, RZ, 0, 0 ;  /* 0x00000000ff037431 */ /* 0x000fc800000001ff */
[----:B------:R-:W-:Y:S05]  /*b060*/  RET.REL.NODEC R2 `(_ZN7cutlass13device_kernelINS_4gemm6kernel13GemmUniversalIN4cute5tupleIJiiiiEEENS1_10collective13CollectiveMmaINS1_35MainloopSm100TmaUmmaWarpSpecializedILi8ELi2ELi4ENS5_IJNS4_1CILi2EEENSA_ILi4EEENSA_ILi1EEEEEEEENS5_IJNSA_ILi128EEENSA_ILi256EEESG_EEENS_12float_e4m3_tENS5_IJlSD_lEEESJ_SK_NS4_8TiledMMAINS4_8MMA_AtomIJNS4_10MMA_TraitsINS4_25SM100_MMA_F8F6F4_2x1SM_SSEJSJ_SJ_fSG_SH_NS4_17integral_constantINS4_4UMMA5MajorELSR_0EEESS_NSP_INSQ_7ScaleInELST_0EEESU_EEEEEENS4_6LayoutINS5_IJSD_SD_SD_EEENS5_IJNSA_ILi0EEESZ_SZ_EEEEENS5_IJNS4_10UnderscoreES12_S12_EEEEENS4_28SM100_TMA_2SM_LOAD_MULTICASTENS4_14ComposedLayoutINS4_7SwizzleILi3ELi4ELi3EEENS4_18smem_ptr_flag_bitsILi8EEENSX_INS5_IJNSA_ILi8EEESG_EEENS5_IJSG_SD_EEEEEEEvNS4_8identityENS4_18SM100_TMA_2SM_LOADES1F_vS1G_EENS_8epilogue10collective18CollectiveEpilogueINS1J_23Sm100TmaWarpSpecializedILi4ELi2ELi32ELb0ELb0EEEJNS5_IJNSA_ILi64EEESH_SG_EEENS5_IJNSX_IS1O_SD_EENSX_INS5_IJNSA_ILi32EEESB_EEENS5_IJSD_SG_EEEEEEEESJ_SK_SJ_SK_NS1J_6fusion15FusionCallbacksIS1N_NS1W_17LinearCombinationISJ_fSJ_fLNS_15FloatRoundStyleE2EEES1P_S1V_JEEENS4_5SM1004TMEM4LOAD26SM100_TMEM_LOAD_32dp32b32xENS4_13SM90_TMA_LOADENS16_INS17_ILi1ELi4ELi3EEES1A_NSX_INS5_IJS1B_S1R_EEENS5_IJS1R_SD_EEEEEEENS4_39AutoVectorizingCopyWithAssumedAlignmentILi128EEENS4_14SM90_TMA_STOREES2B_S2D_S2D_EEEvvEEEEvNT_6ParamsE) ;  /* 0xffffff4c02e47950 */ /* 0x000fea0003c3ffff */
.L_x_202:
[----:B------:R-:W-:-:S00]  /*b070*/  BRA `(.L_x_202) ;  /* 0xfffffffc00fc7947 */ /* 0x000fc0000383ffff */
[----:B------:R-:W-:-:S00]  /*b080*/  NOP ;  /* 0x0000000000007918 */ /* 0x000fc00000000000 */
[----:B------:R-:W-:-:S00]  /*b090*/  NOP ;  /* 0x0000000000007918 */ /* 0x000fc00000000000 */
[----:B------:R-:W-:-:S00]  /*b0a0*/  NOP ;  /* 0x0000000000007918 */ /* 0x000fc00000000000 */
[----:B------:R-:W-:-:S00]  /*b0b0*/  NOP ;  /* 0x0000000000007918 */ /* 0x000fc00000000000 */
[----:B------:R-:W-:-:S00]  /*b0c0*/  NOP ;  /* 0x0000000000007918 */ /* 0x000fc00000000000 */
[----:B------:R-:W-:-:S00]  /*b0d0*/  NOP ;  /* 0x0000000000007918 */ /* 0x000fc00000000000 */
[----:B------:R-:W-:-:S00]  /*b0e0*/  NOP ;  /* 0x0000000000007918 */ /* 0x000fc00000000000 */
[----:B------:R-:W-:-:S00]  /*b0f0*/  NOP ;  /* 0x0000000000007918 */ /* 0x000fc00000000000 */
.L_x_203:


//--------------------- .nv.global.init           --------------------------
	.section	.nv.global.init,"aw",@progbits
.nv.global.init:
	.type		$str$27,@object
	.size		$str$27,($str$28 - $str$27)
$str$27:
        /*0000*/ 	.byte	0x28, 0x61, 0x64, 0x64, 0x72, 0x65, 0x73, 0x73, 0x20, 0x26, 0x20, 0x6d, 0x61, 0x73, 0x6b, 0x29
        /*0010*/ 	.byte	0x20, 0x3d, 0x3d, 0x20, 0x30, 0x00
	.type		$str$28,@object
	.size		$str$28,($str$26 - $str$28)
$str$28:
        /*0016*/ 	.byte	0x2f, 0x74, 0x6d, 0x70, 0x2f, 0x63, 0x75, 0x74, 0x6c, 0x61, 0x73, 0x73, 0x5f, 0x73, 0x77, 0x65
        /*0026*/ 	.byte	0x65, 0x70, 0x5f, 0x73, 0x72, 0x63, 0x2f, 0x69, 0x6e, 0x63, 0x6c, 0x75, 0x64, 0x65, 0x2f, 0x63
        /*0036*/ 	.byte	0x75, 0x74, 0x65, 0x2f, 0x70, 0x6f, 0x69, 0x6e, 0x74, 0x65, 0x72, 0x5f, 0x66, 0x6c, 0x61, 0x67
        /*0046*/ 	.byte	0x67, 0x65, 0x64, 0x2e, 0x68, 0x70, 0x70, 0x00
	.type		$str$26,@object
	.size		$str$26,($str$25 - $str$26)
$str$26:
        /*004e*/ 	.byte	0x2f, 0x74, 0x6d, 0x70, 0x2f, 0x63, 0x75, 0x74, 0x6c, 0x61, 0x73, 0x73, 0x5f, 0x73, 0x77, 0x65
        /*005e*/ 	.byte	0x65, 0x70, 0x5f, 0x73, 0x72, 0x63, 0x2f, 0x69, 0x6e, 0x63, 0x6c, 0x75, 0x64, 0x65, 0x2f, 0x63
        /*006e*/ 	.byte	0x75, 0x74, 0x65, 0x2f, 0x61, 0x74, 0x6f, 0x6d, 0x2f, 0x63, 0x6f, 0x70, 0x79, 0x5f, 0x74, 0x72
        /*007e*/ 	.byte	0x61, 0x69, 0x74, 0x73, 0x5f, 0x73, 0x6d, 0x31, 0x30, 0x30, 0x2e, 0x68, 0x70, 0x70, 0x00
	.type		$str$25,@object
	.size		$str$25,(__unnamed_1 - $str$25)
$str$25:
        /*008d*/ 	.byte	0x28, 0x28, 0x75, 0x69, 0x6e, 0x74, 0x33, 0x32, 0x5f, 0x74, 0x28, 0x74, 0x68, 0x72, 0x65, 0x61
        /*009d*/ 	.byte	0x64, 0x49, 0x64, 0x78, 0x2e, 0x78, 0x29, 0x20, 0x2f, 0x20, 0x33, 0x32, 0x29, 0x20, 0x25, 0x20
        /*00ad*/ 	.byte	0x34, 0x29, 0x20, 0x3d, 0x3d, 0x20, 0x28, 0x28, 0x28, 0x74, 0x6d, 0x65, 0x6d, 0x5f, 0x61, 0x64
        /*00bd*/ 	.byte	0x64, 0x72, 0x20, 0x3e, 0x3e, 0x20, 0x31, 0x36, 0x29, 0x20, 0x2f, 0x20, 0x33, 0x32, 0x29, 0x20
        /*00cd*/ 	.byte	0x25, 0x20, 0x34, 0x29, 0x00
	.type		__unnamed_1,@object
	.size		__unnamed_1,(__unnamed_2 - __unnamed_1)
__unnamed_1:
        /*00d2*/ 	.byte	0x61, 0x75, 0x74, 0x6f, 0x20, 0x63, 0x75, 0x74, 0x65, 0x3a, 0x3a, 0x61, 0x73, 0x5f, 0x70, 0x6f
        /* <DEDUP_REMOVED lines=24> */
        /*0262*/ 	.byte	0x3a, 0x3a, 0x43, 0x3c, 0x34, 0x30, 0x39, 0x36, 0x3e, 0x3e, 0x3e, 0x3e, 0x5d, 0x00
	.type		__unnamed_2,@object
	.size		__unnamed_2,(__unnamed_3 - __unnamed_2)
__unnamed_2:
        /* <DEDUP_REMOVED lines=26> */
	.type		__unnamed_3,@object
	.size		__unnamed_3,(.L_3 - __unnamed_3)
__unnamed_3:
        /* <DEDUP_REMOVED lines=40> */
        /*068e*/ 	.byte	0x74, 0x65, 0x3a, 0x3a, 0x43, 0x3c, 0x30, 0x3e, 0x3e, 0x3e, 0x3e, 0x5d, 0x00
.L_3:


//--------------------- .nv.shared._ZN7cutlass13device_kernelINS_4gemm6kernel13GemmUniversalIN4cute5tupleIJiiiiEEENS1_10collective13CollectiveMmaINS1_35MainloopSm100TmaUmmaWarpSpecializedILi8ELi2ELi4ENS5_IJNS4_1CILi2EEENSA_ILi4EEENSA_ILi1EEEEEEEENS5_IJNSA_ILi128EEENSA_ILi256EEESG_EEENS_12float_e4m3_tENS5_IJlSD_lEEESJ_SK_NS4_8TiledMMAINS4_8MMA_AtomIJNS4_10MMA_TraitsINS4_25SM100_MMA_F8F6F4_2x1SM_SSEJSJ_SJ_fSG_SH_NS4_17integral_constantINS4_4UMMA5MajorELSR_0EEESS_NSP_INSQ_7ScaleInELST_0EEESU_EEEEEENS4_6LayoutINS5_IJSD_SD_SD_EEENS5_IJNSA_ILi0EEESZ_SZ_EEEEENS5_IJNS4_10UnderscoreES12_S12_EEEEENS4_28SM100_TMA_2SM_LOAD_MULTICASTENS4_14ComposedLayoutINS4_7SwizzleILi3ELi4ELi3EEENS4_18smem_ptr_flag_bitsILi8EEENSX_INS5_IJNSA_ILi8EEESG_EEENS5_IJSG_SD_EEEEEEEvNS4_8identityENS4_18SM100_TMA_2SM_LOADES1F_vS1G_EENS_8epilogue10collective18CollectiveEpilogueINS1J_23Sm100TmaWarpSpecializedILi4ELi2ELi32ELb0ELb0EEEJNS5_IJNSA_ILi64EEESH_SG_EEENS5_IJNSX_IS1O_SD_EENSX_INS5_IJNSA_ILi32EEESB_EEENS5_IJSD_SG_EEEEEEEESJ_SK_SJ_SK_NS1J_6fusion15FusionCallbacksIS1N_NS1W_17LinearCombinationISJ_fSJ_fLNS_15FloatRoundStyleE2EEES1P_S1V_JEEENS4_5SM1004TMEM4LOAD26SM100_TMEM_LOAD_32dp32b32xENS4_13SM90_TMA_LOADENS16_INS17_ILi1ELi4ELi3EEES1A_NSX_INS5_IJS1B_S1R_EEENS5_IJS1R_SD_EEEEEEENS4_39AutoVectorizingCopyWithAssumedAlignmentILi128EEENS4_14SM90_TMA_STOREES2B_S2D_S2D_EEEvvEEEEvNT_6ParamsE --------------------------
	.section	.nv.shared._ZN7cutlass13device_kernelINS_4gemm6kernel13GemmUniversalIN4cute5tupleIJiiiiEEENS1_10collective13CollectiveMmaINS1_35MainloopSm100TmaUmmaWarpSpecializedILi8ELi2ELi4ENS5_IJNS4_1CILi2EEENSA_ILi4EEENSA_ILi1EEEEEEEENS5_IJNSA_ILi128EEENSA_ILi256EEESG_EEENS_12float_e4m3_tENS5_IJlSD_lEEESJ_SK_NS4_8TiledMMAINS4_8MMA_AtomIJNS4_10MMA_TraitsINS4_25SM100_MMA_F8F6F4_2x1SM_SSEJSJ_SJ_fSG_SH_NS4_17integral_constantINS4_4UMMA5MajorELSR_0EEESS_NSP_INSQ_7ScaleInELST_0EEESU_EEEEEENS4_6LayoutINS5_IJSD_SD_SD_EEENS5_IJNSA_ILi0EEESZ_SZ_EEEEENS5_IJNS4_10UnderscoreES12_S12_EEEEENS4_28SM100_TMA_2SM_LOAD_MULTICASTENS4_14ComposedLayoutINS4_7SwizzleILi3ELi4ELi3EEENS4_18smem_ptr_flag_bitsILi8EEENSX_INS5_IJNSA_ILi8EEESG_EEENS5_IJSG_SD_EEEEEEEvNS4_8identityENS4_18SM100_TMA_2SM_LOADES1F_vS1G_EENS_8epilogue10collective18CollectiveEpilogueINS1J_23Sm100TmaWarpSpecializedILi4ELi2ELi32ELb0ELb0EEEJNS5_IJNSA_ILi64EEESH_SG_EEENS5_IJNSX_IS1O_SD_EENSX_INS5_IJNSA_ILi32EEESB_EEENS5_IJSD_SG_EEEEEEEESJ_SK_SJ_SK_NS1J_6fusion15FusionCallbacksIS1N_NS1W_17LinearCombinationISJ_fSJ_fLNS_15FloatRoundStyleE2EEES1P_S1V_JEEENS4_5SM1004TMEM4LOAD26SM100_TMEM_LOAD_32dp32b32xENS4_13SM90_TMA_LOADENS16_INS17_ILi1ELi4ELi3EEES1A_NSX_INS5_IJS1B_S1R_EEENS5_IJS1R_SD_EEEEEEENS4_39AutoVectorizingCopyWithAssumedAlignmentILi128EEENS4_14SM90_TMA_STOREES2B_S2D_S2D_EEEvvEEEEvNT_6ParamsE,"aw",@nobits
	.sectionflags	@""
	.align	16
	.zero		1024


//--------------------- .nv.shared.reserved.0     --------------------------
	.section	.nv.shared.reserved.0,"aw",@nobits
	.weak		__nv_reservedSMEM_offset_0_alias
	.size		__nv_reservedSMEM_offset_0_alias, 0, 64
	.other		__nv_reservedSMEM_offset_0_alias,@"STO_CUDA_RESERVED_SHARED STV_DEFAULT"
__nv_reservedSMEM_offset_0_alias:
	.zero		0
.nv.shared.reserved.0:
	.zero		64
	.weak		__nv_reservedSMEM_tcgen05_partition
	.type		__nv_reservedSMEM_tcgen05_partition,@object
	.size		__nv_reservedSMEM_tcgen05_partition,(.L_0 - __nv_reservedSMEM_tcgen05_partition)
__nv_reservedSMEM_tcgen05_partition:
	.zero		32
.L_0:


//--------------------- .nv.global                --------------------------
	.section	.nv.global,"aw",@nobits
.nv.global:
	.type		_ZN40_INTERNAL_57ff1e19_4_k_cu_e9d60124_322594cute1_E,@object
	.size		_ZN40_INTERNAL_57ff1e19_4_k_cu_e9d60124_322594cute1_E,(_ZN40_INTERNAL_57ff1e19_4_k_cu_e9d60124_322594cuda3std3__45__cpo6cbeginE - _ZN40_INTERNAL_57ff1e19_4_k_cu_e9d60124_322594cute1_E)
_ZN40_INTERNAL_57ff1e19_4_k_cu_e9d60124_322594cute1_E:
	.zero		1
	.type		_ZN40_INTERNAL_57ff1e19_4_k_cu_e9d60124_322594cuda3std3__45__cpo6cbeginE,@object
	.size		_ZN40_INTERNAL_57ff1e19_4_k_cu_e9d60124_322594cuda3std3__45__cpo6cbeginE,(_ZN40_INTERNAL_57ff1e19_4_k_cu_e9d60124_322594cuda3std3__48in_placeE - _ZN40_INTERNAL_57ff1e19_4_k_cu_e9d60124_322594cuda3std3__45__cpo6cbeginE)
_ZN40_INTERNAL_57ff1e19_4_k_cu_e9d60124_322594cuda3std3__45__cpo6cbeginE:
	.zero		1
	.type		_ZN40_INTERNAL_57ff1e19_4_k_cu_e9d60124_322594cuda3std3__48in_placeE,@object
	.size		_ZN40_INTERNAL_57ff1e19_4_k_cu_e9d60124_322594cuda3std3__48in_placeE,(_ZN40_INTERNAL_57ff1e19_4_k_cu_e9d60124_322594cuda3std6ranges3__45__cpo9iter_moveE - _ZN40_INTERNAL_57ff1e19_4_k_cu_e9d60124_322594cuda3std3__48in_placeE)
_ZN40_INTERNAL_57ff1e19_4_k_cu_e9d60124_322594cuda3std3__48in_placeE:
	.zero		1
	.type		_ZN40_INTERNAL_57ff1e19_4_k_cu_e9d60124_322594cuda3std6ranges3__45__cpo9iter_moveE,@object
	.size		_ZN40_INTERNAL_57ff1e19_4_k_cu_e9d60124_322594cuda3std6ranges3__45__cpo9iter_moveE,(_ZN40_INTERNAL_57ff1e19_4_k_cu_e9d60124_322594cuda3std3__45__cpo5beginE - _ZN40_INTERNAL_57ff1e19_4_k_cu_e9d60124_322594cuda3std6ranges3__45__cpo9iter_moveE)
_ZN40_INTERNAL_57ff1e19_4_k_cu_e9d60124_322594cuda3std6ranges3__45__cpo9iter_moveE:
	.zero		1
	.type		_ZN40_INTERNAL_57ff1e19_4_k_cu_e9d60124_322594cuda3std3__45__cpo5beginE,@object
	.size		_ZN40_INTERNAL_57ff1e19_4_k_cu_e9d60124_322594cuda3std3__45__cpo5beginE,(_ZN40_INTERNAL_57ff1e19_4_k_cu_e9d60124_322594cuda3std3__442_GLOBAL__N__57ff1e19_4_k_cu_e9d60124_322596ignoreE - _ZN40_INTERNAL_57ff1e19_4_k_cu_e9d60124_322594cuda3std3__45__cpo5beginE)
_ZN40_INTERNAL_57ff1e19_4_k_cu_e9d60124_322594cuda3std3__45__cpo5beginE:
	.zero		1
	.type		_ZN40_INTERNAL_57ff1e19_4_k_cu_e9d60124_322594cuda3std3__442_GLOBAL__N__57ff1e19_4_k_cu_e9d60124_322596ignoreE,@object
	.size		_ZN40_INTERNAL_57ff1e19_4_k_cu_e9d60124_322594cuda3std3__442_GLOBAL__N__57ff1e19_4_k_cu_e9d60124_322596ignoreE,(_ZN40_INTERNAL_57ff1e19_4_k_cu_e9d60124_322594cute7productE - _ZN40_INTERNAL_57ff1e19_4_k_cu_e9d60124_322594cuda3std3__442_GLOBAL__N__57ff1e19_4_k_cu_e9d60124_322596ignoreE)
_ZN40_INTERNAL_57ff1e19_4_k_cu_e9d60124_322594cuda3std3__442_GLOBAL__N__57ff1e19_4_k_cu_e9d60124_322596ignoreE:
	.zero		1
	.type		_ZN40_INTERNAL_57ff1e19_4_k_cu_e9d60124_322594cute7productE,@object
	.size		_ZN40_INTERNAL_57ff1e19_4_k_cu_e9d60124_322594cute7productE,(_ZN40_INTERNAL_57ff1e19_4_k_cu_e9d60124_322594cuda3std3__45__cpo3endE - _ZN40_INTERNAL_57ff1e19_4_k_cu_e9d60124_322594cute7productE)
_ZN40_INTERNAL_57ff1e19_4_k_cu_e9d60124_322594cute7productE:
	.zero		1
	.type		_ZN40_INTERNAL_57ff1e19_4_k_cu_e9d60124_322594cuda3std3__45__cpo3endE,@object
	.size		_ZN40_INTERNAL_57ff1e19_4_k_cu_e9d60124_322594cuda3std3__45__cpo3endE,(_ZN40_INTERNAL_57ff1e19_4_k_cu_e9d60124_322594cuda3std3__419piecewise_constructE - _ZN40_INTERNAL_57ff1e19_4_k_cu_e9d60124_322594cuda3std3__45__cpo3endE)
_ZN40_INTERNAL_57ff1e19_4_k_cu_e9d60124_322594cuda3std3__45__cpo3endE:
	.zero		1
	.type		_ZN40_INTERNAL_57ff1e19_4_k_cu_e9d60124_322594cuda3std3__419piecewise_constructE,@object
	.size		_ZN40_INTERNAL_57ff1e19_4_k_cu_e9d60124_322594cuda3std3__419piecewise_constructE,(_ZN40_INTERNAL_57ff1e19_4_k_cu_e9d60124_322594cuda3std3__45__cpo4cendE - _ZN40_INTERNAL_57ff1e19_4_k_cu_e9d60124_322594cuda3std3__419piecewise_constructE)
_ZN40_INTERNAL_57ff1e19_4_k_cu_e9d60124_322594cuda3std3__419piecewise_constructE:
	.zero		1
	.type		_ZN40_INTERNAL_57ff1e19_4_k_cu_e9d60124_322594cuda3std3__45__cpo4cendE,@object
	.size		_ZN40_INTERNAL_57ff1e19_4_k_cu_e9d60124_322594cuda3std3__45__cpo4cendE,(_ZN40_INTERNAL_57ff1e19_4_k_cu_e9d60124_322594cuda3std6ranges3__45__cpo4swapE - _ZN40_INTERNAL_57ff1e19_4_k_cu_e9d60124_322594cuda3std3__45__cpo4cendE)
_ZN40_INTERNAL_57ff1e19_4_k_cu_e9d60124_322594cuda3std3__45__cpo4cendE:
	.zero		1
	.type		_ZN40_INTERNAL_57ff1e19_4_k_cu_e9d60124_322594cuda3std6ranges3__45__cpo4swapE,@object
	.size		_ZN40_INTERNAL_57ff1e19_4_k_cu_e9d60124_322594cuda3std6ranges3__45__cpo4swapE,(.L_11 - _ZN40_INTERNAL_57ff1e19_4_k_cu_e9d60124_322594cuda3std6ranges3__45__cpo4swapE)
_ZN40_INTERNAL_57ff1e19_4_k_cu_e9d60124_322594cuda3std6ranges3__45__cpo4swapE:
	.zero		1
.L_11:


//--------------------- .nv.constant0._ZN7cutlass13device_kernelINS_4gemm6kernel13GemmUniversalIN4cute5tupleIJiiiiEEENS1_10collective13CollectiveMmaINS1_35MainloopSm100TmaUmmaWarpSpecializedILi8ELi2ELi4ENS5_IJNS4_1CILi2EEENSA_ILi4EEENSA_ILi1EEEEEEEENS5_IJNSA_ILi128EEENSA_ILi256EEESG_EEENS_12float_e4m3_tENS5_IJlSD_lEEESJ_SK_NS4_8TiledMMAINS4_8MMA_AtomIJNS4_10MMA_TraitsINS4_25SM100_MMA_F8F6F4_2x1SM_SSEJSJ_SJ_fSG_SH_NS4_17integral_constantINS4_4UMMA5MajorELSR_0EEESS_NSP_INSQ_7ScaleInELST_0EEESU_EEEEEENS4_6LayoutINS5_IJSD_SD_SD_EEENS5_IJNSA_ILi0EEESZ_SZ_EEEEENS5_IJNS4_10UnderscoreES12_S12_EEEEENS4_28SM100_TMA_2SM_LOAD_MULTICASTENS4_14ComposedLayoutINS4_7SwizzleILi3ELi4ELi3EEENS4_18smem_ptr_flag_bitsILi8EEENSX_INS5_IJNSA_ILi8EEESG_EEENS5_IJSG_SD_EEEEEEEvNS4_8identityENS4_18SM100_TMA_2SM_LOADES1F_vS1G_EENS_8epilogue10collective18CollectiveEpilogueINS1J_23Sm100TmaWarpSpecializedILi4ELi2ELi32ELb0ELb0EEEJNS5_IJNSA_ILi64EEESH_SG_EEENS5_IJNSX_IS1O_SD_EENSX_INS5_IJNSA_ILi32EEESB_EEENS5_IJSD_SG_EEEEEEEESJ_SK_SJ_SK_NS1J_6fusion15FusionCallbacksIS1N_NS1W_17LinearCombinationISJ_fSJ_fLNS_15FloatRoundStyleE2EEES1P_S1V_JEEENS4_5SM1004TMEM4LOAD26SM100_TMEM_LOAD_32dp32b32xENS4_13SM90_TMA_LOADENS16_INS17_ILi1ELi4ELi3EEES1A_NSX_INS5_IJS1B_S1R_EEENS5_IJS1R_SD_EEEEEEENS4_39AutoVectorizingCopyWithAssumedAlignmentILi128EEENS4_14SM90_TMA_STOREES2B_S2D_S2D_EEEvvEEEEvNT_6ParamsE --------------------------
	.section	.nv.constant0._ZN7cutlass13device_kernelINS_4gemm6kernel13GemmUniversalIN4cute5tupleIJiiiiEEENS1_10collective13CollectiveMmaINS1_35MainloopSm100TmaUmmaWarpSpecializedILi8ELi2ELi4ENS5_IJNS4_1CILi2EEENSA_ILi4EEENSA_ILi1EEEEEEEENS5_IJNSA_ILi128EEENSA_ILi256EEESG_EEENS_12float_e4m3_tENS5_IJlSD_lEEESJ_SK_NS4_8TiledMMAINS4_8MMA_AtomIJNS4_10MMA_TraitsINS4_25SM100_MMA_F8F6F4_2x1SM_SSEJSJ_SJ_fSG_SH_NS4_17integral_constantINS4_4UMMA5MajorELSR_0EEESS_NSP_INSQ_7ScaleInELST_0EEESU_EEEEEENS4_6LayoutINS5_IJSD_SD_SD_EEENS5_IJNSA_ILi0EEESZ_SZ_EEEEENS5_IJNS4_10UnderscoreES12_S12_EEEEENS4_28SM100_TMA_2SM_LOAD_MULTICASTENS4_14ComposedLayoutINS4_7SwizzleILi3ELi4ELi3EEENS4_18smem_ptr_flag_bitsILi8EEENSX_INS5_IJNSA_ILi8EEESG_EEENS5_IJSG_SD_EEEEEEEvNS4_8identityENS4_18SM100_TMA_2SM_LOADES1F_vS1G_EENS_8epilogue10collective18CollectiveEpilogueINS1J_23Sm100TmaWarpSpecializedILi4ELi2ELi32ELb0ELb0EEEJNS5_IJNSA_ILi64EEESH_SG_EEENS5_IJNSX_IS1O_SD_EENSX_INS5_IJNSA_ILi32EEESB_EEENS5_IJSD_SG_EEEEEEEESJ_SK_SJ_SK_NS1J_6fusion15FusionCallbacksIS1N_NS1W_17LinearCombinationISJ_fSJ_fLNS_15FloatRoundStyleE2EEES1P_S1V_JEEENS4_5SM1004TMEM4LOAD26SM100_TMEM_LOAD_32dp32b32xENS4_13SM90_TMA_LOADENS16_INS17_ILi1ELi4ELi3EEES1A_NSX_INS5_IJS1B_S1R_EEENS5_IJS1R_SD_EEEEEEENS4_39AutoVectorizingCopyWithAssumedAlignmentILi128EEENS4_14SM90_TMA_STOREES2B_S2D_S2D_EEEvvEEEEvNT_6ParamsE,"a",@progbits
	.sectionflags	@""
	.align	4
.nv.constant0._ZN7cutlass13device_kernelINS_4gemm6kernel13GemmUniversalIN4cute5tupleIJiiiiEEENS1_10collective13CollectiveMmaINS1_35MainloopSm100TmaUmmaWarpSpecializedILi8ELi2ELi4ENS5_IJNS4_1CILi2EEENSA_ILi4EEENSA_ILi1EEEEEEEENS5_IJNSA_ILi128EEENSA_ILi256EEESG_EEENS_12float_e4m3_tENS5_IJlSD_lEEESJ_SK_NS4_8TiledMMAINS4_8MMA_AtomIJNS4_10MMA_TraitsINS4_25SM100_MMA_F8F6F4_2x1SM_SSEJSJ_SJ_fSG_SH_NS4_17integral_constantINS4_4UMMA5MajorELSR_0EEESS_NSP_INSQ_7ScaleInELST_0EEESU_EEEEEENS4_6LayoutINS5_IJSD_SD_SD_EEENS5_IJNSA_ILi0EEESZ_SZ_EEEEENS5_IJNS4_10UnderscoreES12_S12_EEEEENS4_28SM100_TMA_2SM_LOAD_MULTICASTENS4_14ComposedLayoutINS4_7SwizzleILi3ELi4ELi3EEENS4_18smem_ptr_flag_bitsILi8EEENSX_INS5_IJNSA_ILi8EEESG_EEENS5_IJSG_SD_EEEEEEEvNS4_8identityENS4_18SM100_TMA_2SM_LOADES1F_vS1G_EENS_8epilogue10collective18CollectiveEpilogueINS1J_23Sm100TmaWarpSpecializedILi4ELi2ELi32ELb0ELb0EEEJNS5_IJNSA_ILi64EEESH_SG_EEENS5_IJNSX_IS1O_SD_EENSX_INS5_IJNSA_ILi32EEESB_EEENS5_IJSD_SG_EEEEEEEESJ_SK_SJ_SK_NS1J_6fusion15FusionCallbacksIS1N_NS1W_17LinearCombinationISJ_fSJ_fLNS_15FloatRoundStyleE2EEES1P_S1V_JEEENS4_5SM1004TMEM4LOAD26SM100_TMEM_LOAD_32dp32b32xENS4_13SM90_TMA_LOADENS16_INS17_ILi1ELi4ELi3EEES1A_NSX_INS5_IJS1B_S1R_EEENS5_IJS1R_SD_EEEEEEENS4_39AutoVectorizingCopyWithAssumedAlignmentILi128EEENS4_14SM90_TMA_STOREES2B_S2D_S2D_EEEvvEEEEvNT_6ParamsE:
	.zero		2944


//--------------------- SYMBOLS --------------------------

	.type		.nv.reservedSmem.offset0,@object
	.size		.nv.reservedSmem.offset0,0x4
	.type		.nv.reservedSmem.cap,@object
	.size		.nv.reservedSmem.cap,0x4
	.type		__assertfail,@function
